//
// Generated by NVIDIA NVVM Compiler
//
// Compiler Build ID: CL-36424714
// Cuda compilation tools, release 13.0, V13.0.88
// Based on NVVM 20.0.0
//

.version 9.0
.target sm_100
.address_size 64

	// .globl	_Z4testv
.extern .func  (.param .b32 func_retval0) vprintf
(
	.param .b64 vprintf_param_0,
	.param .b64 vprintf_param_1
)
;
.global .align 1 .b8 $str[53] = {91, 120, 61, 37, 102, 93, 32, 37, 46, 55, 101, 32, 37, 46, 55, 101, 32, 37, 46, 55, 101, 32, 37, 46, 55, 101, 32, 40, 37, 46, 55, 101, 44, 32, 37, 46, 55, 101, 44, 32, 37, 46, 55, 101, 44, 32, 37, 46, 55, 101, 41, 10};
.global .align 1 .b8 $str$1[29] = {91, 120, 61, 37, 102, 93, 32, 37, 46, 55, 101, 32, 37, 46, 55, 101, 32, 40, 101, 114, 114, 61, 37, 46, 56, 101, 41, 10};

.visible .entry _Z4testv()
{
	.local .align 8 .b8 	__local_depot0[72];
	.reg .b64 	%SP;
	.reg .b64 	%SPL;
	.reg .pred 	%p<34>;
	.reg .b32 	%r<71>;
	.reg .b32 	%f<122>;
	.reg .b64 	%rd<7>;
	.reg .b64 	%fd<181>;

	mov.u64 	%SPL, __local_depot0;
	cvta.local.u64 	%SP, %SPL;
	add.u64 	%rd2, %SP, 0;
	add.u64 	%rd1, %SPL, 0;
	mov.b32 	%r17, 1127219200;
	mov.b32 	%r18, -2147483648;
	mov.b64 	%fd1, {%r18, %r17};
	mov.b32 	%r19, 1072693248;
	mov.b32 	%r20, 0;
	mov.b64 	%fd2, {%r20, %r19};
	mov.f32 	%f120, 0fC2C80000;
	mov.u64 	%rd4, $str;
$L__BB0_1:
	cvt.f64.f32 	%fd3, %f120;
	fma.rn.f64 	%fd26, %fd3, 0d3FF71547652B82FE, 0d4338000000000000;
	{
	.reg .b32 %temp; 
	mov.b64 	{%r1, %temp}, %fd26;
	}
	mov.f64 	%fd27, 0dC338000000000000;
	add.rn.f64 	%fd28, %fd26, %fd27;
	fma.rn.f64 	%fd29, %fd28, 0dBFE62E42FEFA39EF, %fd3;
	fma.rn.f64 	%fd30, %fd28, 0dBC7ABC9E3B39803F, %fd29;
	fma.rn.f64 	%fd31, %fd30, 0d3E5ADE1569CE2BDF, 0d3E928AF3FCA213EA;
	fma.rn.f64 	%fd32, %fd31, %fd30, 0d3EC71DEE62401315;
	fma.rn.f64 	%fd33, %fd32, %fd30, 0d3EFA01997C89EB71;
	fma.rn.f64 	%fd34, %fd33, %fd30, 0d3F2A01A014761F65;
	fma.rn.f64 	%fd35, %fd34, %fd30, 0d3F56C16C1852B7AF;
	fma.rn.f64 	%fd36, %fd35, %fd30, 0d3F81111111122322;
	fma.rn.f64 	%fd37, %fd36, %fd30, 0d3FA55555555502A1;
	fma.rn.f64 	%fd38, %fd37, %fd30, 0d3FC5555555555511;
	fma.rn.f64 	%fd39, %fd38, %fd30, 0d3FE000000000000B;
	fma.rn.f64 	%fd40, %fd39, %fd30, 0d3FF0000000000000;
	fma.rn.f64 	%fd41, %fd40, %fd30, 0d3FF0000000000000;
	{
	.reg .b32 %temp; 
	mov.b64 	{%r2, %temp}, %fd41;
	}
	{
	.reg .b32 %temp; 
	mov.b64 	{%temp, %r3}, %fd41;
	}
	shl.b32 	%r21, %r1, 20;
	add.s32 	%r22, %r21, %r3;
	mov.b64 	%fd175, {%r2, %r22};
	{
	.reg .b32 %temp; 
	mov.b64 	{%temp, %r23}, %fd3;
	}
	mov.b32 	%f12, %r23;
	abs.f32 	%f2, %f12;
	setp.lt.f32 	%p1, %f2, 0f4086232B;
	@%p1 bra 	$L__BB0_4;
	setp.lt.f32 	%p2, %f120, 0f00000000;
	add.f64 	%fd42, %fd3, 0d7FF0000000000000;
	selp.f64 	%fd175, 0d0000000000000000, %fd42, %p2;
	setp.geu.f32 	%p3, %f2, 0f40874800;
	@%p3 bra 	$L__BB0_4;
	shr.u32 	%r24, %r1, 31;
	add.s32 	%r25, %r1, %r24;
	shr.s32 	%r26, %r25, 1;
	shl.b32 	%r27, %r26, 20;
	add.s32 	%r28, %r3, %r27;
	mov.b64 	%fd43, {%r2, %r28};
	sub.s32 	%r29, %r1, %r26;
	shl.b32 	%r30, %r29, 20;
	add.s32 	%r31, %r30, 1072693248;
	mov.b32 	%r32, 0;
	mov.b64 	%fd44, {%r32, %r31};
	mul.f64 	%fd175, %fd44, %fd43;
$L__BB0_4:
	{
	.reg .b32 %temp; 
	mov.b64 	{%temp, %r33}, %fd175;
	}
	mov.b32 	%f13, %r33;
	setp.geu.f32 	%p4, %f13, 0f3FE55555;
	setp.leu.f32 	%p5, %f13, 0fBFD99999;
	or.pred  	%p6, %p4, %p5;
	@%p6 bra 	$L__BB0_6;
	add.f64 	%fd77, %fd175, 0d4000000000000000;
	div.rn.f64 	%fd78, %fd175, %fd77;
	neg.f64 	%fd79, %fd175;
	mul.f64 	%fd80, %fd78, %fd79;
	add.f64 	%fd81, %fd175, %fd80;
	mul.f64 	%fd82, %fd81, %fd81;
	fma.rn.f64 	%fd83, %fd82, 0d3EB372FB2FBE14B5, 0d3ED087FFCEB2DC44;
	fma.rn.f64 	%fd84, %fd83, %fd82, 0d3EF3B9FF890F468C;
	fma.rn.f64 	%fd85, %fd84, %fd82, 0d3F17457EFD51BAF8;
	fma.rn.f64 	%fd86, %fd85, %fd82, 0d3F3C71C8DE3CE825;
	fma.rn.f64 	%fd87, %fd86, %fd82, 0d3F6249248FA4661F;
	fma.rn.f64 	%fd88, %fd87, %fd82, 0d3F899999999D70C4;
	fma.rn.f64 	%fd89, %fd88, %fd82, 0d3FB5555555555462;
	mul.f64 	%fd90, %fd82, %fd89;
	fma.rn.f64 	%fd91, %fd90, %fd81, %fd80;
	add.f64 	%fd178, %fd175, %fd91;
	bra.uni 	$L__BB0_13;
$L__BB0_6:
	add.f64 	%fd176, %fd175, 0d3FF0000000000000;
	{
	.reg .b32 %temp; 
	mov.b64 	{%temp, %r67}, %fd176;
	}
	{
	.reg .b32 %temp; 
	mov.b64 	{%r68, %temp}, %fd176;
	}
	setp.gt.s32 	%p7, %r67, 1048575;
	mov.b32 	%r69, -1023;
	@%p7 bra 	$L__BB0_8;
	mul.f64 	%fd176, %fd176, 0d4350000000000000;
	{
	.reg .b32 %temp; 
	mov.b64 	{%temp, %r67}, %fd176;
	}
	{
	.reg .b32 %temp; 
	mov.b64 	{%r68, %temp}, %fd176;
	}
	mov.b32 	%r69, -1077;
$L__BB0_8:
	add.s32 	%r36, %r67, -1;
	setp.gt.u32 	%p8, %r36, 2146435070;
	@%p8 bra 	$L__BB0_12;
	shr.u32 	%r39, %r67, 20;
	add.s32 	%r70, %r69, %r39;
	and.b32  	%r40, %r67, 1048575;
	or.b32  	%r41, %r40, 1072693248;
	mov.b64 	%fd177, {%r68, %r41};
	setp.lt.u32 	%p10, %r41, 1073127583;
	@%p10 bra 	$L__BB0_11;
	{
	.reg .b32 %temp; 
	mov.b64 	{%r42, %temp}, %fd177;
	}
	{
	.reg .b32 %temp; 
	mov.b64 	{%temp, %r43}, %fd177;
	}
	add.s32 	%r44, %r43, -1048576;
	mov.b64 	%fd177, {%r42, %r44};
	add.s32 	%r70, %r70, 1;
$L__BB0_11:
	add.f64 	%fd46, %fd177, 0dBFF0000000000000;
	add.f64 	%fd47, %fd177, 0d3FF0000000000000;
	rcp.approx.ftz.f64 	%fd48, %fd47;
	neg.f64 	%fd49, %fd47;
	fma.rn.f64 	%fd50, %fd49, %fd48, 0d3FF0000000000000;
	fma.rn.f64 	%fd51, %fd50, %fd50, %fd50;
	fma.rn.f64 	%fd52, %fd51, %fd48, %fd48;
	mul.f64 	%fd53, %fd46, %fd52;
	fma.rn.f64 	%fd54, %fd46, %fd52, %fd53;
	mul.f64 	%fd55, %fd54, %fd54;
	fma.rn.f64 	%fd56, %fd55, 0d3EB1380B3AE80F1E, 0d3ED0EE258B7A8B04;
	fma.rn.f64 	%fd57, %fd56, %fd55, 0d3EF3B2669F02676F;
	fma.rn.f64 	%fd58, %fd57, %fd55, 0d3F1745CBA9AB0956;
	fma.rn.f64 	%fd59, %fd58, %fd55, 0d3F3C71C72D1B5154;
	fma.rn.f64 	%fd60, %fd59, %fd55, 0d3F624924923BE72D;
	fma.rn.f64 	%fd61, %fd60, %fd55, 0d3F8999999999A3C4;
	fma.rn.f64 	%fd62, %fd61, %fd55, 0d3FB5555555555554;
	sub.f64 	%fd63, %fd46, %fd54;
	add.f64 	%fd64, %fd63, %fd63;
	neg.f64 	%fd65, %fd54;
	fma.rn.f64 	%fd66, %fd65, %fd46, %fd64;
	mul.f64 	%fd67, %fd52, %fd66;
	mul.f64 	%fd68, %fd55, %fd62;
	fma.rn.f64 	%fd69, %fd68, %fd54, %fd67;
	xor.b32  	%r45, %r70, -2147483648;
	mov.b32 	%r46, 1127219200;
	mov.b64 	%fd70, {%r45, %r46};
	sub.f64 	%fd71, %fd70, %fd1;
	fma.rn.f64 	%fd72, %fd71, 0d3FE62E42FEFA39EF, %fd54;
	fma.rn.f64 	%fd73, %fd71, 0dBFE62E42FEFA39EF, %fd72;
	sub.f64 	%fd74, %fd73, %fd54;
	sub.f64 	%fd75, %fd69, %fd74;
	fma.rn.f64 	%fd76, %fd71, 0d3C7ABC9E3B39803F, %fd75;
	add.f64 	%fd178, %fd72, %fd76;
	bra.uni 	$L__BB0_13;
$L__BB0_12:
	fma.rn.f64 	%fd45, %fd176, 0d7FF0000000000000, 0d7FF0000000000000;
	{
	.reg .b32 %temp; 
	mov.b64 	{%temp, %r37}, %fd176;
	}
	and.b32  	%r38, %r37, 2147483647;
	setp.eq.s32 	%p9, %r38, 0;
	selp.f64 	%fd178, 0dFFF0000000000000, %fd45, %p9;
$L__BB0_13:
	neg.f64 	%fd18, %fd178;
	{
	.reg .b32 %temp; 
	mov.b64 	{%temp, %r14}, %fd18;
	}
	mov.b32 	%f14, %r14;
	setp.geu.f32 	%p11, %f14, 0f40862E43;
	setp.leu.f32 	%p12, %f14, 0fC04A8000;
	or.pred  	%p13, %p11, %p12;
	@%p13 bra 	$L__BB0_15;
	fma.rn.f64 	%fd94, %fd18, 0d3FF71547652B82FE, 0d4338000000000000;
	{
	.reg .b32 %temp; 
	mov.b64 	{%r47, %temp}, %fd94;
	}
	mov.f64 	%fd95, 0dC338000000000000;
	add.rn.f64 	%fd96, %fd94, %fd95;
	fma.rn.f64 	%fd97, %fd96, 0dBFE62E42FEFA39EF, %fd18;
	fma.rn.f64 	%fd98, %fd96, 0dBC7ABC9E3B39803F, %fd97;
	shl.b32 	%r48, %r14, 1;
	setp.lt.u32 	%p16, %r48, 2142496327;
	selp.f64 	%fd99, %fd18, %fd98, %p16;
	selp.b32 	%r49, 0, %r47, %p16;
	fma.rn.f64 	%fd100, %fd99, 0d3E21F4076ACD15B6, 0d3E5AF86D8EBD13CD;
	fma.rn.f64 	%fd101, %fd100, %fd99, 0d3E927E5092BA033D;
	fma.rn.f64 	%fd102, %fd101, %fd99, 0d3EC71DDE6C5F9DA1;
	fma.rn.f64 	%fd103, %fd102, %fd99, 0d3EFA01A018D034E6;
	fma.rn.f64 	%fd104, %fd103, %fd99, 0d3F2A01A01B3B6940;
	fma.rn.f64 	%fd105, %fd104, %fd99, 0d3F56C16C16C1B5DD;
	fma.rn.f64 	%fd106, %fd105, %fd99, 0d3F8111111110F74D;
	fma.rn.f64 	%fd107, %fd106, %fd99, 0d3FA555555555554D;
	fma.rn.f64 	%fd108, %fd107, %fd99, 0d3FC5555555555557;
	fma.rn.f64 	%fd109, %fd108, %fd99, 0d3FE0000000000000;
	mul.f64 	%fd110, %fd99, %fd109;
	fma.rn.f64 	%fd111, %fd110, %fd99, %fd99;
	setp.eq.s32 	%p17, %r49, 1024;
	shl.b32 	%r50, %r49, 20;
	add.s32 	%r51, %r50, 1072693248;
	selp.b32 	%r52, 2145386496, %r51, %p17;
	mov.b32 	%r53, 0;
	mov.b64 	%fd112, {%r53, %r52};
	sub.f64 	%fd113, %fd112, %fd2;
	fma.rn.f64 	%fd114, %fd111, %fd112, %fd113;
	add.f64 	%fd115, %fd114, %fd114;
	setp.eq.s32 	%p18, %r48, 0;
	selp.f64 	%fd116, %fd115, %fd114, %p17;
	selp.f64 	%fd179, %fd18, %fd116, %p18;
	bra.uni 	$L__BB0_16;
$L__BB0_15:
	setp.lt.s32 	%p14, %r14, 0;
	setp.nan.f64 	%p15, %fd178, %fd178;
	sub.f64 	%fd92, %fd18, %fd178;
	selp.f64 	%fd93, 0dBFF0000000000000, 0d7FF0000000000000, %p14;
	selp.f64 	%fd179, %fd92, %fd93, %p15;
$L__BB0_16:
	{
	.reg .b32 %temp; 
	mov.b64 	{%temp, %r54}, %fd178;
	}
	and.b32  	%r15, %r54, 2147483647;
	{
	.reg .b32 %temp; 
	mov.b64 	{%r55, %temp}, %fd178;
	}
	mov.b64 	%fd22, {%r55, %r15};
	setp.ltu.f64 	%p19, %fd22, 0d3FE4F92224DD2F1A;
	@%p19 bra 	$L__BB0_18;
	add.f64 	%fd117, %fd22, %fd22;
	cvt.rn.f32.f64 	%f15, %fd117;
	mul.f32 	%f16, %f15, 0f3FB8AA3B;
	cvt.rni.f32.f32 	%f17, %f16;
	cvt.f64.f32 	%fd118, %f17;
	fma.rn.f64 	%fd119, %fd118, 0dBFE62E42FEFA39EF, %fd117;
	fma.rn.f64 	%fd120, %fd119, 0d3E5AE904A4741B81, 0d3E928A27F89B6999;
	fma.rn.f64 	%fd121, %fd120, %fd119, 0d3EC71DE715FF7E07;
	fma.rn.f64 	%fd122, %fd121, %fd119, 0d3EFA019A6B0AC45A;
	fma.rn.f64 	%fd123, %fd122, %fd119, 0d3F2A01A017EED94F;
	fma.rn.f64 	%fd124, %fd123, %fd119, 0d3F56C16C17F2A71B;
	fma.rn.f64 	%fd125, %fd124, %fd119, 0d3F811111111173C4;
	fma.rn.f64 	%fd126, %fd125, %fd119, 0d3FA555555555211A;
	fma.rn.f64 	%fd127, %fd126, %fd119, 0d3FC5555555555540;
	fma.rn.f64 	%fd128, %fd127, %fd119, 0d3FE0000000000005;
	mul.f64 	%fd129, %fd119, %fd128;
	fma.rn.f64 	%fd130, %fd129, %fd119, %fd119;
	ex2.approx.ftz.f32 	%f18, %f17;
	cvt.f64.f32 	%fd131, %f18;
	mov.f64 	%fd132, 0d3FF0000000000000;
	sub.f64 	%fd133, %fd132, %fd131;
	neg.f64 	%fd134, %fd130;
	fma.rn.f64 	%fd135, %fd134, %fd131, %fd133;
	mov.f64 	%fd136, 0d4000000000000000;
	sub.f64 	%fd137, %fd136, %fd135;
	rcp.approx.ftz.f64 	%fd138, %fd137;
	neg.f64 	%fd139, %fd137;
	fma.rn.f64 	%fd140, %fd139, %fd138, 0d3FF0000000000000;
	fma.rn.f64 	%fd141, %fd140, %fd140, %fd140;
	fma.rn.f64 	%fd142, %fd141, %fd138, %fd138;
	fma.rn.f64 	%fd143, %fd142, 0dC000000000000000, 0d3FF0000000000000;
	setp.gt.u32 	%p20, %r15, 1077088193;
	selp.f64 	%fd144, 0d3FF0000000000000, %fd143, %p20;
	copysign.f64 	%fd180, %fd178, %fd144;
	bra.uni 	$L__BB0_19;
$L__BB0_18:
	mul.f64 	%fd145, %fd178, %fd178;
	fma.rn.f64 	%fd146, %fd145, 0dBEF0BC46E2F5E964, 0d3F14359F420AFC3D;
	fma.rn.f64 	%fd147, %fd146, %fd145, 0dBF2DF9F0728C5D84;
	fma.rn.f64 	%fd148, %fd147, %fd145, 0d3F4337D1CEC4F033;
	fma.rn.f64 	%fd149, %fd148, %fd145, 0dBF57D6E9674335B3;
	fma.rn.f64 	%fd150, %fd149, %fd145, 0d3F6D6D000D7AAD3D;
	fma.rn.f64 	%fd151, %fd150, %fd145, 0dBF8226E1F3CF1EF5;
	fma.rn.f64 	%fd152, %fd151, %fd145, 0d3F9664F47EC0C8CF;
	fma.rn.f64 	%fd153, %fd152, %fd145, 0dBFABA1BA1B80AB40;
	fma.rn.f64 	%fd154, %fd153, %fd145, 0d3FC111111110FA4A;
	fma.rn.f64 	%fd155, %fd154, %fd145, 0dBFD5555555555550;
	fma.rn.f64 	%fd156, %fd155, %fd145, 0d0000000000000000;
	fma.rn.f64 	%fd180, %fd156, %fd178, %fd178;
$L__BB0_19:
	mul.f64 	%fd157, %fd180, %fd180;
	mov.f64 	%fd158, 0d3FF0000000000000;
	sub.f64 	%fd159, %fd158, %fd157;
	mul.f64 	%fd160, %fd159, %fd179;
	mul.f64 	%fd161, %fd160, %fd3;
	sub.f64 	%fd162, %fd180, %fd161;
	cvt.rn.f32.f64 	%f3, %fd162;
	mul.f32 	%f19, %f120, 0f3FB8AA3B;
	ex2.approx.f32 	%f20, %f19;
	add.f32 	%f21, %f20, %f20;
	fma.rn.f32 	%f22, %f20, %f20, %f21;
	add.f32 	%f23, %f22, 0f40000000;
	div.approx.f32 	%f24, %f22, %f23;
	fma.rn.f32 	%f25, %f20, %f20, %f20;
	mul.f32 	%f26, %f22, %f22;
	cvt.f64.f32 	%fd163, %f26;
	cvt.f64.f32 	%fd164, %f22;
	fma.rn.f64 	%fd165, %fd163, 0d3FD0000000000000, %fd164;
	add.f64 	%fd166, %fd165, 0d3FF0000000000000;
	cvt.rn.f32.f64 	%f27, %fd166;
	div.approx.f32 	%f28, %f25, %f27;
	fma.rn.f32 	%f4, %f120, %f28, %f24;
	setp.gt.f32 	%p21, %f120, 0f41A00000;
	mov.f32 	%f121, %f120;
	@%p21 bra 	$L__BB0_24;
	setp.geu.f32 	%p22, %f120, 0fC1A00000;
	@%p22 bra 	$L__BB0_22;
	fma.rn.f32 	%f60, %f120, 0f3BBB989D, 0f3F000000;
	cvt.sat.f32.f32 	%f61, %f60;
	mov.f32 	%f62, 0f4B400001;
	mov.f32 	%f63, 0f437C0000;
	fma.rm.f32 	%f64, %f61, %f63, %f62;
	add.f32 	%f65, %f64, 0fCB40007F;
	neg.f32 	%f66, %f65;
	fma.rn.f32 	%f67, %f120, 0f3FB8AA3B, %f66;
	fma.rn.f32 	%f68, %f120, 0f32A57060, %f67;
	mov.b32 	%r63, %f64;
	shl.b32 	%r64, %r63, 23;
	mov.b32 	%f69, %r64;
	ex2.approx.ftz.f32 	%f70, %f68;
	mul.f32 	%f121, %f70, %f69;
	bra.uni 	$L__BB0_24;
$L__BB0_22:
	fma.rn.f32 	%f29, %f120, 0f3BBB989D, 0f3F000000;
	cvt.sat.f32.f32 	%f30, %f29;
	mov.f32 	%f31, 0f4B400001;
	mov.f32 	%f32, 0f437C0000;
	fma.rm.f32 	%f33, %f30, %f32, %f31;
	add.f32 	%f34, %f33, 0fCB40007F;
	neg.f32 	%f35, %f34;
	fma.rn.f32 	%f36, %f120, 0f3FB8AA3B, %f35;
	fma.rn.f32 	%f37, %f120, 0f32A57060, %f36;
	mov.b32 	%r56, %f33;
	shl.b32 	%r57, %r56, 23;
	mov.b32 	%f38, %r57;
	ex2.approx.ftz.f32 	%f39, %f37;
	mul.f32 	%f6, %f39, %f38;
	mov.f32 	%f40, 0f3F800000;
	add.rz.f32 	%f41, %f6, %f40;
	mov.b32 	%r58, %f41;
	add.s32 	%r59, %r58, -1061158912;
	and.b32  	%r60, %r59, -8388608;
	mov.b32 	%r16, %f6;
	sub.s32 	%r61, %r16, %r60;
	mov.b32 	%f42, %r61;
	sub.s32 	%r62, 1082130432, %r60;
	mov.b32 	%f43, %r62;
	fma.rn.f32 	%f44, %f43, 0f3E800000, 0fBF800000;
	add.f32 	%f45, %f44, %f42;
	cvt.rn.f32.s32 	%f46, %r60;
	mul.f32 	%f47, %f46, 0f34000000;
	fma.rn.f32 	%f48, %f45, 0fBD39BF78, 0f3DD80012;
	fma.rn.f32 	%f49, %f48, %f45, 0fBE0778E0;
	fma.rn.f32 	%f50, %f49, %f45, 0f3E146475;
	fma.rn.f32 	%f51, %f50, %f45, 0fBE2A68DD;
	fma.rn.f32 	%f52, %f51, %f45, 0f3E4CAF9E;
	fma.rn.f32 	%f53, %f52, %f45, 0fBE800042;
	fma.rn.f32 	%f54, %f53, %f45, 0f3EAAAAE6;
	fma.rn.f32 	%f55, %f54, %f45, 0fBF000000;
	mul.f32 	%f56, %f45, %f55;
	fma.rn.f32 	%f57, %f56, %f45, %f45;
	fma.rn.f32 	%f121, %f47, 0f3F317218, %f57;
	setp.lt.u32 	%p23, %r16, 2139095040;
	@%p23 bra 	$L__BB0_24;
	setp.gt.s32 	%p24, %r16, -1082130432;
	fma.rn.f32 	%f58, %f6, 0f7F800000, 0f7F800000;
	selp.f32 	%f59, %f58, %f121, %p24;
	setp.eq.f32 	%p25, %f6, 0f00000000;
	selp.f32 	%f121, 0f80000000, %f59, %p25;
$L__BB0_24:
	neg.f32 	%f71, %f121;
	mul.f32 	%f72, %f121, 0fBFB8AA3B;
	cvt.rni.f32.f32 	%f73, %f72;
	abs.f32 	%f74, %f71;
	setp.lt.f32 	%p26, %f74, 0f3ED1EB85;
	selp.f32 	%f75, 0f00000000, %f73, %p26;
	fma.rn.f32 	%f76, %f75, 0fBF317200, %f71;
	fma.rn.f32 	%f77, %f75, 0fB5BFBE8E, %f76;
	setp.eq.f32 	%p27, %f75, 0f43000000;
	selp.f32 	%f78, 0f42FE0000, %f75, %p27;
	fma.rn.f32 	%f79, %f77, 0f3AB5EBE6, 0f3C095663;
	fma.rn.f32 	%f80, %f79, %f77, 0f3D2AABE3;
	fma.rn.f32 	%f81, %f80, %f77, 0f3E2AA9F6;
	fma.rn.f32 	%f82, %f81, %f77, 0f3EFFFFFE;
	mul.f32 	%f83, %f77, %f82;
	fma.rn.f32 	%f84, %f83, %f77, %f77;
	ex2.approx.f32 	%f85, %f78;
	add.f32 	%f86, %f85, 0fBF800000;
	fma.rn.f32 	%f87, %f84, %f85, %f86;
	add.f32 	%f88, %f87, %f87;
	selp.f32 	%f89, %f88, %f87, %p27;
	setp.gt.f32 	%p28, %f78, 0f43000000;
	selp.f32 	%f90, 0f7F800000, %f89, %p28;
	setp.lt.f32 	%p29, %f78, 0fC1C80000;
	selp.f32 	%f91, 0fBF800000, %f90, %p29;
	setp.eq.f32 	%p30, %f121, 0f00000000;
	sub.f32 	%f92, %f71, %f121;
	selp.f32 	%f93, %f92, %f91, %p30;
	abs.f32 	%f94, %f121;
	mul.f32 	%f95, %f94, 0f4038AA3B;
	ex2.approx.ftz.f32 	%f96, %f95;
	add.f32 	%f97, %f96, 0f3F800000;
	rcp.approx.ftz.f32 	%f98, %f97;
	fma.rn.f32 	%f99, %f98, 0fC0000000, 0f3F800000;
	setp.ge.f32 	%p31, %f94, 0f41102CB4;
	selp.f32 	%f100, 0f3F800000, %f99, %p31;
	copysign.f32 	%f101, %f121, %f100;
	mul.f32 	%f102, %f121, %f121;
	fma.rn.f32 	%f103, %f102, 0f3C80F082, 0fBD563CAE;
	fma.rn.f32 	%f104, %f103, %f102, 0f3E085941;
	fma.rn.f32 	%f105, %f104, %f102, 0fBEAAA9ED;
	fma.rn.f32 	%f106, %f105, %f102, 0f00000000;
	fma.rn.f32 	%f107, %f106, %f121, %f121;
	setp.ge.f32 	%p32, %f94, 0f3F19999A;
	selp.f32 	%f108, %f101, %f107, %p32;
	mul.f32 	%f109, %f108, %f108;
	mov.f32 	%f110, 0f3F800000;
	sub.f32 	%f111, %f110, %f109;
	mul.f32 	%f112, %f111, %f93;
	mul.f32 	%f113, %f120, %f112;
	sub.f32 	%f114, %f108, %f113;
	cvt.f64.f32 	%fd167, %f3;
	cvt.f64.f32 	%fd168, %f4;
	cvt.f64.f32 	%fd169, %f114;
	abs.f64 	%fd170, %fd167;
	sub.f32 	%f115, %f3, %f4;
	abs.f32 	%f116, %f115;
	cvt.f64.f32 	%fd171, %f116;
	sub.f32 	%f117, %f3, %f114;
	abs.f32 	%f118, %f117;
	cvt.f64.f32 	%fd172, %f118;
	cvt.rn.f32.f64 	%f119, %fd170;
	cvt.f64.f32 	%fd173, %f119;
	st.local.f64 	[%rd1], %fd3;
	st.local.f64 	[%rd1+8], %fd167;
	st.local.f64 	[%rd1+16], %fd168;
	st.local.f64 	[%rd1+24], %fd169;
	mov.b64 	%rd3, 0;
	st.local.u64 	[%rd1+32], %rd3;
	st.local.u64 	[%rd1+40], %rd3;
	st.local.f64 	[%rd1+48], %fd171;
	st.local.f64 	[%rd1+56], %fd172;
	st.local.f64 	[%rd1+64], %fd173;
	cvta.global.u64 	%rd5, %rd4;
	{ // callseq 0, 0
	.param .b64 param0;
	st.param.b64 	[param0], %rd5;
	.param .b64 param1;
	st.param.b64 	[param1], %rd2;
	.param .b32 retval0;
	call.uni (retval0), 
	vprintf, 
	(
	param0, 
	param1
	);
	ld.param.b32 	%r65, [retval0];
	} // callseq 0
	add.f64 	%fd174, %fd3, 0d3FB999999999999A;
	cvt.rn.f32.f64 	%f120, %fd174;
	setp.lt.f32 	%p33, %f120, 0f41200000;
	@%p33 bra 	$L__BB0_1;
	ret;

}
	// .globl	_Z10test_finalv
.visible .entry _Z10test_finalv()
{
	.local .align 16 .b8 	__local_depot1[32];
	.reg .b64 	%SP;
	.reg .b64 	%SPL;
	.reg .pred 	%p<23>;
	.reg .b32 	%r<61>;
	.reg .b32 	%f<29>;
	.reg .b64 	%rd<6>;
	.reg .b64 	%fd<173>;

	mov.u64 	%SPL, __local_depot1;
	cvta.local.u64 	%SP, %SPL;
	add.u64 	%rd2, %SP, 0;
	add.u64 	%rd1, %SPL, 0;
	mov.b32 	%r16, 1127219200;
	mov.b32 	%r17, -2147483648;
	mov.b64 	%fd1, {%r17, %r16};
	mov.b32 	%r18, 1072693248;
	mov.b32 	%r19, 0;
	mov.b64 	%fd2, {%r19, %r18};
	mov.f32 	%f27, 0fC2C80000;
	mov.u64 	%rd3, $str$1;
$L__BB1_1:
	cvt.f64.f32 	%fd3, %f27;
	fma.rn.f64 	%fd26, %fd3, 0d3FF71547652B82FE, 0d4338000000000000;
	{
	.reg .b32 %temp; 
	mov.b64 	{%r1, %temp}, %fd26;
	}
	mov.f64 	%fd27, 0dC338000000000000;
	add.rn.f64 	%fd28, %fd26, %fd27;
	fma.rn.f64 	%fd29, %fd28, 0dBFE62E42FEFA39EF, %fd3;
	fma.rn.f64 	%fd30, %fd28, 0dBC7ABC9E3B39803F, %fd29;
	fma.rn.f64 	%fd31, %fd30, 0d3E5ADE1569CE2BDF, 0d3E928AF3FCA213EA;
	fma.rn.f64 	%fd32, %fd31, %fd30, 0d3EC71DEE62401315;
	fma.rn.f64 	%fd33, %fd32, %fd30, 0d3EFA01997C89EB71;
	fma.rn.f64 	%fd34, %fd33, %fd30, 0d3F2A01A014761F65;
	fma.rn.f64 	%fd35, %fd34, %fd30, 0d3F56C16C1852B7AF;
	fma.rn.f64 	%fd36, %fd35, %fd30, 0d3F81111111122322;
	fma.rn.f64 	%fd37, %fd36, %fd30, 0d3FA55555555502A1;
	fma.rn.f64 	%fd38, %fd37, %fd30, 0d3FC5555555555511;
	fma.rn.f64 	%fd39, %fd38, %fd30, 0d3FE000000000000B;
	fma.rn.f64 	%fd40, %fd39, %fd30, 0d3FF0000000000000;
	fma.rn.f64 	%fd41, %fd40, %fd30, 0d3FF0000000000000;
	{
	.reg .b32 %temp; 
	mov.b64 	{%r2, %temp}, %fd41;
	}
	{
	.reg .b32 %temp; 
	mov.b64 	{%temp, %r3}, %fd41;
	}
	shl.b32 	%r20, %r1, 20;
	add.s32 	%r21, %r20, %r3;
	mov.b64 	%fd167, {%r2, %r21};
	{
	.reg .b32 %temp; 
	mov.b64 	{%temp, %r22}, %fd3;
	}
	mov.b32 	%f10, %r22;
	abs.f32 	%f2, %f10;
	setp.lt.f32 	%p1, %f2, 0f4086232B;
	@%p1 bra 	$L__BB1_4;
	setp.lt.f32 	%p2, %f27, 0f00000000;
	add.f64 	%fd42, %fd3, 0d7FF0000000000000;
	selp.f64 	%fd167, 0d0000000000000000, %fd42, %p2;
	setp.geu.f32 	%p3, %f2, 0f40874800;
	@%p3 bra 	$L__BB1_4;
	shr.u32 	%r23, %r1, 31;
	add.s32 	%r24, %r1, %r23;
	shr.s32 	%r25, %r24, 1;
	shl.b32 	%r26, %r25, 20;
	add.s32 	%r27, %r3, %r26;
	mov.b64 	%fd43, {%r2, %r27};
	sub.s32 	%r28, %r1, %r25;
	shl.b32 	%r29, %r28, 20;
	add.s32 	%r30, %r29, 1072693248;
	mov.b32 	%r31, 0;
	mov.b64 	%fd44, {%r31, %r30};
	mul.f64 	%fd167, %fd44, %fd43;
$L__BB1_4:
	{
	.reg .b32 %temp; 
	mov.b64 	{%temp, %r32}, %fd167;
	}
	mov.b32 	%f11, %r32;
	setp.geu.f32 	%p4, %f11, 0f3FE55555;
	setp.leu.f32 	%p5, %f11, 0fBFD99999;
	or.pred  	%p6, %p4, %p5;
	@%p6 bra 	$L__BB1_6;
	add.f64 	%fd77, %fd167, 0d4000000000000000;
	div.rn.f64 	%fd78, %fd167, %fd77;
	neg.f64 	%fd79, %fd167;
	mul.f64 	%fd80, %fd78, %fd79;
	add.f64 	%fd81, %fd167, %fd80;
	mul.f64 	%fd82, %fd81, %fd81;
	fma.rn.f64 	%fd83, %fd82, 0d3EB372FB2FBE14B5, 0d3ED087FFCEB2DC44;
	fma.rn.f64 	%fd84, %fd83, %fd82, 0d3EF3B9FF890F468C;
	fma.rn.f64 	%fd85, %fd84, %fd82, 0d3F17457EFD51BAF8;
	fma.rn.f64 	%fd86, %fd85, %fd82, 0d3F3C71C8DE3CE825;
	fma.rn.f64 	%fd87, %fd86, %fd82, 0d3F6249248FA4661F;
	fma.rn.f64 	%fd88, %fd87, %fd82, 0d3F899999999D70C4;
	fma.rn.f64 	%fd89, %fd88, %fd82, 0d3FB5555555555462;
	mul.f64 	%fd90, %fd82, %fd89;
	fma.rn.f64 	%fd91, %fd90, %fd81, %fd80;
	add.f64 	%fd170, %fd167, %fd91;
	bra.uni 	$L__BB1_13;
$L__BB1_6:
	add.f64 	%fd168, %fd167, 0d3FF0000000000000;
	{
	.reg .b32 %temp; 
	mov.b64 	{%temp, %r57}, %fd168;
	}
	{
	.reg .b32 %temp; 
	mov.b64 	{%r58, %temp}, %fd168;
	}
	setp.gt.s32 	%p7, %r57, 1048575;
	mov.b32 	%r59, -1023;
	@%p7 bra 	$L__BB1_8;
	mul.f64 	%fd168, %fd168, 0d4350000000000000;
	{
	.reg .b32 %temp; 
	mov.b64 	{%temp, %r57}, %fd168;
	}
	{
	.reg .b32 %temp; 
	mov.b64 	{%r58, %temp}, %fd168;
	}
	mov.b32 	%r59, -1077;
$L__BB1_8:
	add.s32 	%r35, %r57, -1;
	setp.gt.u32 	%p8, %r35, 2146435070;
	@%p8 bra 	$L__BB1_12;
	shr.u32 	%r38, %r57, 20;
	add.s32 	%r60, %r59, %r38;
	and.b32  	%r39, %r57, 1048575;
	or.b32  	%r40, %r39, 1072693248;
	mov.b64 	%fd169, {%r58, %r40};
	setp.lt.u32 	%p10, %r40, 1073127583;
	@%p10 bra 	$L__BB1_11;
	{
	.reg .b32 %temp; 
	mov.b64 	{%r41, %temp}, %fd169;
	}
	{
	.reg .b32 %temp; 
	mov.b64 	{%temp, %r42}, %fd169;
	}
	add.s32 	%r43, %r42, -1048576;
	mov.b64 	%fd169, {%r41, %r43};
	add.s32 	%r60, %r60, 1;
$L__BB1_11:
	add.f64 	%fd46, %fd169, 0dBFF0000000000000;
	add.f64 	%fd47, %fd169, 0d3FF0000000000000;
	rcp.approx.ftz.f64 	%fd48, %fd47;
	neg.f64 	%fd49, %fd47;
	fma.rn.f64 	%fd50, %fd49, %fd48, 0d3FF0000000000000;
	fma.rn.f64 	%fd51, %fd50, %fd50, %fd50;
	fma.rn.f64 	%fd52, %fd51, %fd48, %fd48;
	mul.f64 	%fd53, %fd46, %fd52;
	fma.rn.f64 	%fd54, %fd46, %fd52, %fd53;
	mul.f64 	%fd55, %fd54, %fd54;
	fma.rn.f64 	%fd56, %fd55, 0d3EB1380B3AE80F1E, 0d3ED0EE258B7A8B04;
	fma.rn.f64 	%fd57, %fd56, %fd55, 0d3EF3B2669F02676F;
	fma.rn.f64 	%fd58, %fd57, %fd55, 0d3F1745CBA9AB0956;
	fma.rn.f64 	%fd59, %fd58, %fd55, 0d3F3C71C72D1B5154;
	fma.rn.f64 	%fd60, %fd59, %fd55, 0d3F624924923BE72D;
	fma.rn.f64 	%fd61, %fd60, %fd55, 0d3F8999999999A3C4;
	fma.rn.f64 	%fd62, %fd61, %fd55, 0d3FB5555555555554;
	sub.f64 	%fd63, %fd46, %fd54;
	add.f64 	%fd64, %fd63, %fd63;
	neg.f64 	%fd65, %fd54;
	fma.rn.f64 	%fd66, %fd65, %fd46, %fd64;
	mul.f64 	%fd67, %fd52, %fd66;
	mul.f64 	%fd68, %fd55, %fd62;
	fma.rn.f64 	%fd69, %fd68, %fd54, %fd67;
	xor.b32  	%r44, %r60, -2147483648;
	mov.b32 	%r45, 1127219200;
	mov.b64 	%fd70, {%r44, %r45};
	sub.f64 	%fd71, %fd70, %fd1;
	fma.rn.f64 	%fd72, %fd71, 0d3FE62E42FEFA39EF, %fd54;
	fma.rn.f64 	%fd73, %fd71, 0dBFE62E42FEFA39EF, %fd72;
	sub.f64 	%fd74, %fd73, %fd54;
	sub.f64 	%fd75, %fd69, %fd74;
	fma.rn.f64 	%fd76, %fd71, 0d3C7ABC9E3B39803F, %fd75;
	add.f64 	%fd170, %fd72, %fd76;
	bra.uni 	$L__BB1_13;
$L__BB1_12:
	fma.rn.f64 	%fd45, %fd168, 0d7FF0000000000000, 0d7FF0000000000000;
	{
	.reg .b32 %temp; 
	mov.b64 	{%temp, %r36}, %fd168;
	}
	and.b32  	%r37, %r36, 2147483647;
	setp.eq.s32 	%p9, %r37, 0;
	selp.f64 	%fd170, 0dFFF0000000000000, %fd45, %p9;
$L__BB1_13:
	neg.f64 	%fd18, %fd170;
	{
	.reg .b32 %temp; 
	mov.b64 	{%temp, %r14}, %fd18;
	}
	mov.b32 	%f12, %r14;
	setp.geu.f32 	%p11, %f12, 0f40862E43;
	setp.leu.f32 	%p12, %f12, 0fC04A8000;
	or.pred  	%p13, %p11, %p12;
	@%p13 bra 	$L__BB1_15;
	fma.rn.f64 	%fd94, %fd18, 0d3FF71547652B82FE, 0d4338000000000000;
	{
	.reg .b32 %temp; 
	mov.b64 	{%r46, %temp}, %fd94;
	}
	mov.f64 	%fd95, 0dC338000000000000;
	add.rn.f64 	%fd96, %fd94, %fd95;
	fma.rn.f64 	%fd97, %fd96, 0dBFE62E42FEFA39EF, %fd18;
	fma.rn.f64 	%fd98, %fd96, 0dBC7ABC9E3B39803F, %fd97;
	shl.b32 	%r47, %r14, 1;
	setp.lt.u32 	%p16, %r47, 2142496327;
	selp.f64 	%fd99, %fd18, %fd98, %p16;
	selp.b32 	%r48, 0, %r46, %p16;
	fma.rn.f64 	%fd100, %fd99, 0d3E21F4076ACD15B6, 0d3E5AF86D8EBD13CD;
	fma.rn.f64 	%fd101, %fd100, %fd99, 0d3E927E5092BA033D;
	fma.rn.f64 	%fd102, %fd101, %fd99, 0d3EC71DDE6C5F9DA1;
	fma.rn.f64 	%fd103, %fd102, %fd99, 0d3EFA01A018D034E6;
	fma.rn.f64 	%fd104, %fd103, %fd99, 0d3F2A01A01B3B6940;
	fma.rn.f64 	%fd105, %fd104, %fd99, 0d3F56C16C16C1B5DD;
	fma.rn.f64 	%fd106, %fd105, %fd99, 0d3F8111111110F74D;
	fma.rn.f64 	%fd107, %fd106, %fd99, 0d3FA555555555554D;
	fma.rn.f64 	%fd108, %fd107, %fd99, 0d3FC5555555555557;
	fma.rn.f64 	%fd109, %fd108, %fd99, 0d3FE0000000000000;
	mul.f64 	%fd110, %fd99, %fd109;
	fma.rn.f64 	%fd111, %fd110, %fd99, %fd99;
	setp.eq.s32 	%p17, %r48, 1024;
	shl.b32 	%r49, %r48, 20;
	add.s32 	%r50, %r49, 1072693248;
	selp.b32 	%r51, 2145386496, %r50, %p17;
	mov.b32 	%r52, 0;
	mov.b64 	%fd112, {%r52, %r51};
	sub.f64 	%fd113, %fd112, %fd2;
	fma.rn.f64 	%fd114, %fd111, %fd112, %fd113;
	add.f64 	%fd115, %fd114, %fd114;
	setp.eq.s32 	%p18, %r47, 0;
	selp.f64 	%fd116, %fd115, %fd114, %p17;
	selp.f64 	%fd171, %fd18, %fd116, %p18;
	bra.uni 	$L__BB1_16;
$L__BB1_15:
	setp.lt.s32 	%p14, %r14, 0;
	setp.nan.f64 	%p15, %fd170, %fd170;
	sub.f64 	%fd92, %fd18, %fd170;
	selp.f64 	%fd93, 0dBFF0000000000000, 0d7FF0000000000000, %p14;
	selp.f64 	%fd171, %fd92, %fd93, %p15;
$L__BB1_16:
	{
	.reg .b32 %temp; 
	mov.b64 	{%temp, %r53}, %fd170;
	}
	and.b32  	%r15, %r53, 2147483647;
	{
	.reg .b32 %temp; 
	mov.b64 	{%r54, %temp}, %fd170;
	}
	mov.b64 	%fd22, {%r54, %r15};
	setp.ltu.f64 	%p19, %fd22, 0d3FE4F92224DD2F1A;
	@%p19 bra 	$L__BB1_18;
	add.f64 	%fd117, %fd22, %fd22;
	cvt.rn.f32.f64 	%f13, %fd117;
	mul.f32 	%f14, %f13, 0f3FB8AA3B;
	cvt.rni.f32.f32 	%f15, %f14;
	cvt.f64.f32 	%fd118, %f15;
	fma.rn.f64 	%fd119, %fd118, 0dBFE62E42FEFA39EF, %fd117;
	fma.rn.f64 	%fd120, %fd119, 0d3E5AE904A4741B81, 0d3E928A27F89B6999;
	fma.rn.f64 	%fd121, %fd120, %fd119, 0d3EC71DE715FF7E07;
	fma.rn.f64 	%fd122, %fd121, %fd119, 0d3EFA019A6B0AC45A;
	fma.rn.f64 	%fd123, %fd122, %fd119, 0d3F2A01A017EED94F;
	fma.rn.f64 	%fd124, %fd123, %fd119, 0d3F56C16C17F2A71B;
	fma.rn.f64 	%fd125, %fd124, %fd119, 0d3F811111111173C4;
	fma.rn.f64 	%fd126, %fd125, %fd119, 0d3FA555555555211A;
	fma.rn.f64 	%fd127, %fd126, %fd119, 0d3FC5555555555540;
	fma.rn.f64 	%fd128, %fd127, %fd119, 0d3FE0000000000005;
	mul.f64 	%fd129, %fd119, %fd128;
	fma.rn.f64 	%fd130, %fd129, %fd119, %fd119;
	ex2.approx.ftz.f32 	%f16, %f15;
	cvt.f64.f32 	%fd131, %f16;
	mov.f64 	%fd132, 0d3FF0000000000000;
	sub.f64 	%fd133, %fd132, %fd131;
	neg.f64 	%fd134, %fd130;
	fma.rn.f64 	%fd135, %fd134, %fd131, %fd133;
	mov.f64 	%fd136, 0d4000000000000000;
	sub.f64 	%fd137, %fd136, %fd135;
	rcp.approx.ftz.f64 	%fd138, %fd137;
	neg.f64 	%fd139, %fd137;
	fma.rn.f64 	%fd140, %fd139, %fd138, 0d3FF0000000000000;
	fma.rn.f64 	%fd141, %fd140, %fd140, %fd140;
	fma.rn.f64 	%fd142, %fd141, %fd138, %fd138;
	fma.rn.f64 	%fd143, %fd142, 0dC000000000000000, 0d3FF0000000000000;
	setp.gt.u32 	%p20, %r15, 1077088193;
	selp.f64 	%fd144, 0d3FF0000000000000, %fd143, %p20;
	copysign.f64 	%fd172, %fd170, %fd144;
	bra.uni 	$L__BB1_19;
$L__BB1_18:
	mul.f64 	%fd145, %fd170, %fd170;
	fma.rn.f64 	%fd146, %fd145, 0dBEF0BC46E2F5E964, 0d3F14359F420AFC3D;
	fma.rn.f64 	%fd147, %fd146, %fd145, 0dBF2DF9F0728C5D84;
	fma.rn.f64 	%fd148, %fd147, %fd145, 0d3F4337D1CEC4F033;
	fma.rn.f64 	%fd149, %fd148, %fd145, 0dBF57D6E9674335B3;
	fma.rn.f64 	%fd150, %fd149, %fd145, 0d3F6D6D000D7AAD3D;
	fma.rn.f64 	%fd151, %fd150, %fd145, 0dBF8226E1F3CF1EF5;
	fma.rn.f64 	%fd152, %fd151, %fd145, 0d3F9664F47EC0C8CF;
	fma.rn.f64 	%fd153, %fd152, %fd145, 0dBFABA1BA1B80AB40;
	fma.rn.f64 	%fd154, %fd153, %fd145, 0d3FC111111110FA4A;
	fma.rn.f64 	%fd155, %fd154, %fd145, 0dBFD5555555555550;
	fma.rn.f64 	%fd156, %fd155, %fd145, 0d0000000000000000;
	fma.rn.f64 	%fd172, %fd156, %fd170, %fd170;
$L__BB1_19:
	mul.f64 	%fd157, %fd172, %fd172;
	mov.f64 	%fd158, 0d3FF0000000000000;
	sub.f64 	%fd159, %fd158, %fd157;
	mul.f64 	%fd160, %fd159, %fd171;
	mul.f64 	%fd161, %fd160, %fd3;
	sub.f64 	%fd162, %fd172, %fd161;
	cvt.rn.f32.f64 	%f3, %fd162;
	mul.f32 	%f17, %f27, 0f3FB8AA3B;
	ex2.approx.f32 	%f18, %f17;
	add.f32 	%f19, %f18, %f18;
	fma.rn.f32 	%f4, %f18, %f18, %f19;
	setp.gtu.f32 	%p21, %f27, 0fBF19999A;
	@%p21 bra 	$L__BB1_21;
	add.f32 	%f20, %f4, 0f40000000;
	div.approx.f32 	%f21, %f4, %f20;
	mul.f32 	%f28, %f27, %f21;
	bra.uni 	$L__BB1_22;
$L__BB1_21:
	add.f32 	%f22, %f4, 0f40000000;
	div.approx.f32 	%f23, %f27, %f22;
	add.f32 	%f24, %f23, %f23;
	sub.f32 	%f28, %f27, %f24;
$L__BB1_22:
	cvt.f64.f32 	%fd163, %f3;
	cvt.f64.f32 	%fd164, %f28;
	sub.f32 	%f25, %f28, %f3;
	abs.f32 	%f26, %f25;
	cvt.f64.f32 	%fd165, %f26;
	st.local.v2.f64 	[%rd1], {%fd3, %fd163};
	st.local.v2.f64 	[%rd1+16], {%fd164, %fd165};
	cvta.global.u64 	%rd4, %rd3;
	{ // callseq 1, 0
	.param .b64 param0;
	st.param.b64 	[param0], %rd4;
	.param .b64 param1;
	st.param.b64 	[param1], %rd2;
	.param .b32 retval0;
	call.uni (retval0), 
	vprintf, 
	(
	param0, 
	param1
	);
	ld.param.b32 	%r55, [retval0];
	} // callseq 1
	add.f64 	%fd166, %fd3, 0d3FB999999999999A;
	cvt.rn.f32.f64 	%f27, %fd166;
	setp.lt.f32 	%p22, %f27, 0f42C80000;
	@%p22 bra 	$L__BB1_1;
	ret;

}


// ===== COMPILED SASS (sm_100) =====

	.target	sm_100

	.elftype	@"ET_EXEC"


//--------------------- .note.nv.tkinfo           --------------------------
	.section	.note.nv.tkinfo,"",@"SHT_NOTE"
	.sectionflags	@"SHF_NOTE_NV_TKINFO"
	.tkinfo
        /*0018*/ 	.word	0x00000002
        /*0030*/ 	.string	""
        /*0030*/ 	.string	"ptxas"
        /*0030*/ 	.string	"Cuda compilation tools, release 13.0, V13.0.88"
        /*0030*/ 	.string	"Build cuda_13.0.r13.0/compiler.36424714_0"
        /*0030*/ 	.string	"-arch sm_100 -m 64 "



//--------------------- .note.nv.cuinfo           --------------------------
	.section	.note.nv.cuinfo,"",@"SHT_NOTE"
	.sectionflags	@"SHF_NOTE_NV_CUINFO"
        /*0018*/ 	.short	0x0002
        /*001a*/ 	.short	0x0064
        /*001c*/ 	.short	0x0082
	.zero		2


//--------------------- .nv.info                  --------------------------
	.section	.nv.info,"",@"SHT_CUDA_INFO"
	.align	4


	//----- nvinfo : EIATTR_REGCOUNT
	.align		4
        /*0000*/ 	.byte	0x04, 0x2f
        /*0002*/ 	.short	(.L_3 - .L_2)
	.align		4
.L_2:
        /*0004*/ 	.word	index@(_Z4testv)
        /*0008*/ 	.word	0x0000001e


	//----- nvinfo : EIATTR_FRAME_SIZE
	.align		4
.L_3:
        /*000c*/ 	.byte	0x04, 0x11
        /*000e*/ 	.short	(.L_5 - .L_4)
	.align		4
.L_4:
        /*0010*/ 	.word	index@($__internal_1_$__cuda_sm20_div_rn_f64_full)
        /*0014*/ 	.word	0x00000048


	//----- nvinfo : EIATTR_FRAME_SIZE
	.align		4
.L_5:
        /*0018*/ 	.byte	0x04, 0x11
        /*001a*/ 	.short	(.L_7 - .L_6)
	.align		4
.L_6:
        /*001c*/ 	.word	index@(_Z4testv)
        /*0020*/ 	.word	0x00000048


	//----- nvinfo : EIATTR_REGCOUNT
	.align		4
.L_7:
        /*0024*/ 	.byte	0x04, 0x2f
        /*0026*/ 	.short	(.L_9 - .L_8)
	.align		4
.L_8:
        /*0028*/ 	.word	index@(_Z10test_finalv)
        /*002c*/ 	.word	0x0000001e


	//----- nvinfo : EIATTR_FRAME_SIZE
	.align		4
.L_9:
        /*0030*/ 	.byte	0x04, 0x11
        /*0032*/ 	.short	(.L_11 - .L_10)
	.align		4
.L_10:
        /*0034*/ 	.word	index@($__internal_0_$__cuda_sm20_div_rn_f64_full)
        /*0038*/ 	.word	0x00000020


	//----- nvinfo : EIATTR_FRAME_SIZE
	.align		4
.L_11:
        /*003c*/ 	.byte	0x04, 0x11
        /*003e*/ 	.short	(.L_13 - .L_12)
	.align		4
.L_12:
        /*0040*/ 	.word	index@(_Z10test_finalv)
        /*0044*/ 	.word	0x00000020


	//----- nvinfo : EIATTR_MIN_STACK_SIZE
	.align		4
.L_13:
        /*0048*/ 	.byte	0x04, 0x12
        /*004a*/ 	.short	(.L_15 - .L_14)
	.align		4
.L_14:
        /*004c*/ 	.word	index@(_Z10test_finalv)
        /*0050*/ 	.word	0x00000020


	//----- nvinfo : EIATTR_MIN_STACK_SIZE
	.align		4
.L_15:
        /*0054*/ 	.byte	0x04, 0x12
        /*0056*/ 	.short	(.L_17 - .L_16)
	.align		4
.L_16:
        /*0058*/ 	.word	index@(_Z4testv)
        /*005c*/ 	.word	0x00000048
.L_17:


//--------------------- .nv.compat                --------------------------
	.section	.nv.compat,"",@"SHT_CUDA_COMPAT_INFO"
	.align	4
        /*0000*/ 	.byte	0x02, 0x09, 0x00, 0x00, 0x02, 0x02, 0x01, 0x00, 0x02, 0x05, 0x05, 0x00, 0x03, 0x07, 0x01, 0x01
        /*0010*/ 	.byte	0x02, 0x03, 0x00, 0x00, 0x02, 0x06, 0x01, 0x00, 0x04, 0x0b, 0x08, 0x00, 0x01, 0x00, 0x00, 0x00
        /*0020*/ 	.byte	0x00, 0x00, 0x00, 0x00


//--------------------- .nv.info._Z10test_finalv  --------------------------
	.section	.nv.info._Z10test_finalv,"",@"SHT_CUDA_INFO"
	.sectionflags	@""
	.align	4


	//----- nvinfo : EIATTR_CUDA_API_VERSION
	.align		4
        /*0000*/ 	.byte	0x04, 0x37
        /*0002*/ 	.short	(.L_19 - .L_18)
.L_18:
        /*0004*/ 	.word	0x00000082


	//----- nvinfo : EIATTR_SPARSE_MMA_MASK
	.align		4
.L_19:
        /*0008*/ 	.byte	0x03, 0x50
        /*000a*/ 	.short	0x0000


	//----- nvinfo : EIATTR_MAXREG_COUNT
	.align		4
        /*000c*/ 	.byte	0x03, 0x1b
        /*000e*/ 	.short	0x00ff


	//----- nvinfo : EIATTR_EXTERNS
	.align		4
        /*0010*/ 	.byte	0x04, 0x0f
        /*0012*/ 	.short	(.L_21 - .L_20)


	//   ....[0]....
	.align		4
.L_20:
        /*0014*/ 	.word	index@(vprintf)


	//----- nvinfo : EIATTR_MERCURY_ISA_VERSION
	.align		4
.L_21:
        /*0018*/ 	.byte	0x03, 0x5f
        /*001a*/ 	.short	0x0101


	//----- nvinfo : EIATTR_VRC_CTA_INIT_COUNT
	.align		4
        /*001c*/ 	.byte	0x02, 0x4a
	.zero		1
	.zero		1


	//----- nvinfo : EIATTR_SYSCALL_OFFSETS
	.align		4
        /*0020*/ 	.byte	0x04, 0x46
        /*0022*/ 	.short	(.L_23 - .L_22)


	//   ....[0]....
.L_22:
        /*0024*/ 	.word	0x00001ab0


	//----- nvinfo : EIATTR_EXIT_INSTR_OFFSETS
	.align		4
.L_23:
        /*0028*/ 	.byte	0x04, 0x1c
        /*002a*/ 	.short	(.L_25 - .L_24)


	//   ....[0]....
.L_24:
        /*002c*/ 	.word	0x00001b20


	//----- nvinfo : EIATTR_CRS_STACK_SIZE
	.align		4
.L_25:
        /*0030*/ 	.byte	0x04, 0x1e
        /*0032*/ 	.short	(.L_27 - .L_26)
.L_26:
        /*0034*/ 	.word	0x00000000


	//----- nvinfo : EIATTR_SW_WAR
	.align		4
.L_27:
        /*0038*/ 	.byte	0x04, 0x36
        /*003a*/ 	.short	(.L_29 - .L_28)
.L_28:
        /*003c*/ 	.word	0x00000008
.L_29:


//--------------------- .nv.info._Z4testv         --------------------------
	.section	.nv.info._Z4testv,"",@"SHT_CUDA_INFO"
	.sectionflags	@""
	.align	4


	//----- nvinfo : EIATTR_CUDA_API_VERSION
	.align		4
        /*0000*/ 	.byte	0x04, 0x37
        /*0002*/ 	.short	(.L_31 - .L_30)
.L_30:
        /*0004*/ 	.word	0x00000082


	//----- nvinfo : EIATTR_SPARSE_MMA_MASK
	.align		4
.L_31:
        /*0008*/ 	.byte	0x03, 0x50
        /*000a*/ 	.short	0x0000


	//----- nvinfo : EIATTR_MAXREG_COUNT
	.align		4
        /*000c*/ 	.byte	0x03, 0x1b
        /*000e*/ 	.short	0x00ff


	//----- nvinfo : EIATTR_EXTERNS
	.align		4
        /*0010*/ 	.byte	0x04, 0x0f
        /*0012*/ 	.short	(.L_33 - .L_32)


	//   ....[0]....
	.align		4
.L_32:
        /*0014*/ 	.word	index@(vprintf)


	//----- nvinfo : EIATTR_MERCURY_ISA_VERSION
	.align		4
.L_33:
        /*0018*/ 	.byte	0x03, 0x5f
        /*001a*/ 	.short	0x0101


	//----- nvinfo : EIATTR_VRC_CTA_INIT_COUNT
	.align		4
        /*001c*/ 	.byte	0x02, 0x4a
	.zero		1
	.zero		1


	//----- nvinfo : EIATTR_SYSCALL_OFFSETS
	.align		4
        /*0020*/ 	.byte	0x04, 0x46
        /*0022*/ 	.short	(.L_35 - .L_34)


	//   ....[0]....
.L_34:
        /*0024*/ 	.word	0x000021e0


	//----- nvinfo : EIATTR_EXIT_INSTR_OFFSETS
	.align		4
.L_35:
        /*0028*/ 	.byte	0x04, 0x1c
        /*002a*/ 	.short	(.L_37 - .L_36)


	//   ....[0]....
.L_36:
        /*002c*/ 	.word	0x00002250


	//----- nvinfo : EIATTR_CRS_STACK_SIZE
	.align		4
.L_37:
        /*0030*/ 	.byte	0x04, 0x1e
        /*0032*/ 	.short	(.L_39 - .L_38)
.L_38:
        /*0034*/ 	.word	0x00000000


	//----- nvinfo : EIATTR_SW_WAR
	.align		4
.L_39:
        /*0038*/ 	.byte	0x04, 0x36
        /*003a*/ 	.short	(.L_41 - .L_40)
.L_40:
        /*003c*/ 	.word	0x00000008
.L_41:


//--------------------- .nv.callgraph             --------------------------
	.section	.nv.callgraph,"",@"SHT_CUDA_CALLGRAPH"
	.align	4
	.sectionentsize	8
	.align		4
        /*0000*/ 	.word	0x00000000
	.align		4
        /*0004*/ 	.word	0xffffffff
	.align		4
        /*0008*/ 	.word	index@(_Z10test_finalv)
	.align		4
        /*000c*/ 	.word	index@(vprintf)
	.align		4
        /*0010*/ 	.word	index@(_Z4testv)
	.align		4
        /*0014*/ 	.word	index@(vprintf)
	.align		4
        /*0018*/ 	.word	0x00000000
	.align		4
        /*001c*/ 	.word	0xfffffffe
	.align		4
        /*0020*/ 	.word	0x00000000
	.align		4
        /*0024*/ 	.word	0xfffffffd
	.align		4
        /*0028*/ 	.word	0x00000000
	.align		4
        /*002c*/ 	.word	0xfffffffc


//--------------------- .nv.constant4             --------------------------
	.section	.nv.constant4,"a",@progbits
	.align	8
	.align		8
.nv.constant4:
        /*0000*/ 	.dword	vprintf
	.align		8
        /*0008*/ 	.dword	$str
	.align		8
        /*0010*/ 	.dword	$str$1


//--------------------- .text._Z10test_finalv     --------------------------
	.section	.text._Z10test_finalv,"ax",@progbits
	.align	128
        .global         _Z10test_finalv
        .type           _Z10test_finalv,@function
        .size           _Z10test_finalv,(.L_x_50 - _Z10test_finalv)
        .other          _Z10test_finalv,@"STO_CUDA_ENTRY STV_DEFAULT"
_Z10test_finalv:
.text._Z10test_finalv:
[----:B------:R-:W0:Y:S01]  /*0000*/  LDC R1, c[0x0][0x37c] ;  /* 0x0000df00ff017b82 */ /* 0x000e220000000800 */
[----:B------:R-:W1:Y:S01]  /*0010*/  LDCU UR4, c[0x0][0x2f8] ;  /* 0x00005f00ff0477ac */ /* 0x000e620008000800 */
[----:B0-----:R-:W-:Y:S02]  /*0020*/  VIADD R1, R1, 0xffffffe0 ;  /* 0xffffffe001017836 */ /* 0x001fe40000000000 */
[----:B------:R-:W-:Y:S01]  /*0030*/  IMAD.MOV.U32 R3, RZ, RZ, -0x3d380000 ;  /* 0xc2c80000ff037424 */ /* 0x000fe200078e00ff */
[----:B------:R-:W0:Y:S02]  /*0040*/  LDCU UR5, c[0x0][0x2fc] ;  /* 0x00005f80ff0577ac */ /* 0x000e240008000800 */
[----:B-1----:R-:W-:-:S05]  /*0050*/  IADD3 R22, P0, PT, R1, UR4, RZ ;  /* 0x0000000401167c10 */ /* 0x002fca000ff1e0ff */
[----:B0-----:R-:W-:-:S08]  /*0060*/  IMAD.X R2, RZ, RZ, UR5, P0 ;  /* 0x00000005ff027e24 */ /* 0x001fd000080e06ff */
.L_x_18:
[----:B------:R-:W0:Y:S01]  /*0070*/  F2F.F64.F32 R16, R3 ;  /* 0x0000000300107310 */ /* 0x000e220000201800 */
[----:B------:R-:W-:Y:S01]  /*0080*/  IMAD.MOV.U32 R6, RZ, RZ, 0x652b82fe ;  /* 0x652b82feff067424 */ /* 0x000fe200078e00ff */
[----:B------:R-:W-:Y:S01]  /*0090*/  UMOV UR4, 0x3b39803f ;  /* 0x3b39803f00047882 */ /* 0x000fe20000000000 */
[----:B------:R-:W-:Y:S01]  /*00a0*/  IMAD.MOV.U32 R7, RZ, RZ, 0x3ff71547 ;  /* 0x3ff71547ff077424 */ /* 0x000fe200078e00ff */
[----:B------:R-:W-:Y:S01]  /*00b0*/  UMOV UR5, 0x3c7abc9e ;  /* 0x3c7abc9e00057882 */ /* 0x000fe20000000000 */
[----:B------:R-:W-:Y:S01]  /*00c0*/  IMAD.MOV.U32 R4, RZ, RZ, -0x105c611 ;  /* 0xfefa39efff047424 */ /* 0x000fe200078e00ff */
[----:B------:R-:W-:Y:S01]  /*00d0*/  BSSY.RECONVERGENT B0, `(.L_x_0) ;  /* 0x0000036000007945 */ /* 0x000fe20003800200 */
[----:B------:R-:W-:Y:S02]  /*00e0*/  IMAD.MOV.U32 R5, RZ, RZ, 0x3fe62e42 ;  /* 0x3fe62e42ff057424 */ /* 0x000fe400078e00ff */
[----:B0-----:R-:W-:Y:S01]  /*00f0*/  DFMA R6, R16, R6, 6.75539944105574400000e+15 ;  /* 0x433800001006742b */ /* 0x001fe20000000006 */
[----:B------:R-:W-:-:S07]  /*0100*/  FSETP.GEU.AND P0, PT, |R17|, 4.1917929649353027344, PT ;  /* 0x4086232b1100780b */ /* 0x000fce0003f0e200 */
[----:B------:R-:W-:-:S08]  /*0110*/  DADD R8, R6, -6.75539944105574400000e+15 ;  /* 0xc338000006087429 */ /* 0x000fd00000000000 */
[----:B------:R-:W-:-:S08]  /*0120*/  DFMA R10, R8, -R4, R16 ;  /* 0x80000004080a722b */ /* 0x000fd00000000010 */
[----:B------:R-:W-:Y:S01]  /*0130*/  DFMA R8, R8, -UR4, R10 ;  /* 0x8000000408087c2b */ /* 0x000fe2000800000a */
[----:B------:R-:W-:Y:S01]  /*0140*/  UMOV UR4, 0x69ce2bdf ;  /* 0x69ce2bdf00047882 */ /* 0x000fe20000000000 */
[----:B------:R-:W-:Y:S01]  /*0150*/  IMAD.MOV.U32 R10, RZ, RZ, -0x35dec16 ;  /* 0xfca213eaff0a7424 */ /* 0x000fe200078e00ff */
[----:B------:R-:W-:Y:S01]  /*0160*/  UMOV UR5, 0x3e5ade15 ;  /* 0x3e5ade1500057882 */ /* 0x000fe20000000000 */
[----:B------:R-:W-:-:S06]  /*0170*/  IMAD.MOV.U32 R11, RZ, RZ, 0x3e928af3 ;  /* 0x3e928af3ff0b7424 */ /* 0x000fcc00078e00ff */
[----:B------:R-:W-:Y:S01]  /*0180*/  DFMA R10, R8, UR4, R10 ;  /* 0x00000004080a7c2b */ /* 0x000fe2000800000a */
[----:B------:R-:W-:Y:S01]  /*0190*/  UMOV UR4, 0x62401315 ;  /* 0x6240131500047882 */ /* 0x000fe20000000000 */
[----:B------:R-:W-:-:S06]  /*01a0*/  UMOV UR5, 0x3ec71dee ;  /* 0x3ec71dee00057882 */ /* 0x000fcc0000000000 */
[----:B------:R-:W-:Y:S01]  /*01b0*/  DFMA R10, R8, R10, UR4 ;  /* 0x00000004080a7e2b */ /* 0x000fe2000800000a */
        /* <DEDUP_REMOVED lines=20> */
[----:B------:R-:W-:-:S08]  /*0300*/  DFMA R10, R8, R10, UR4 ;  /* 0x00000004080a7e2b */ /* 0x000fd0000800000a */
[----:B------:R-:W-:-:S08]  /*0310*/  DFMA R10, R8, R10, 1 ;  /* 0x3ff00000080a742b */ /* 0x000fd0000000000a */
[----:B------:R-:W-:-:S10]  /*0320*/  DFMA R10, R8, R10, 1 ;  /* 0x3ff00000080a742b */ /* 0x000fd4000000000a */
[----:B------:R-:W-:Y:S02]  /*0330*/  IMAD R13, R6, 0x100000, R11 ;  /* 0x00100000060d7824 */ /* 0x000fe400078e020b */
[----:B------:R-:W-:Y:S01]  /*0340*/  IMAD.MOV.U32 R12, RZ, RZ, R10 ;  /* 0x000000ffff0c7224 */ /* 0x000fe200078e000a */
[----:B------:R-:W-:Y:S06]  /*0350*/  @!P0 BRA `(.L_x_1) ;  /* 0x0000000000348947 */ /* 0x000fec0003800000 */
[----:B------:R-:W-:Y:S01]  /*0360*/  FSETP.GEU.AND P1, PT, |R17|, 4.2275390625, PT ;  /* 0x408748001100780b */ /* 0x000fe20003f2e200 */
[----:B------:R-:W-:Y:S01]  /*0370*/  DADD R8, R16, +INF ;  /* 0x7ff0000010087429 */ /* 0x000fe20000000000 */
[----:B------:R-:W-:-:S09]  /*0380*/  FSETP.GEU.AND P0, PT, R3, RZ, PT ;  /* 0x000000ff0300720b */ /* 0x000fd20003f0e000 */
[----:B------:R-:W-:Y:S02]  /*0390*/  FSEL R13, R9, RZ, P0 ;  /* 0x000000ff090d7208 */ /* 0x000fe40000000000 */
[----:B------:R-:W-:Y:S02]  /*03a0*/  @!P1 LEA.HI R0, R6, R6, RZ, 0x1 ;  /* 0x0000000606009211 */ /* 0x000fe400078f08ff */
[----:B------:R-:W-:Y:S01]  /*03b0*/  FSEL R12, R8, RZ, P0 ;  /* 0x000000ff080c7208 */ /* 0x000fe20000000000 */
[----:B------:R-:W-:Y:S01]  /*03c0*/  @!P1 IMAD.MOV.U32 R8, RZ, RZ, RZ ;  /* 0x000000ffff089224 */ /* 0x000fe200078e00ff */
[----:B------:R-:W-:-:S05]  /*03d0*/  @!P1 SHF.R.S32.HI R7, RZ, 0x1, R0 ;  /* 0x00000001ff079819 */ /* 0x000fca0000011400 */
[----:B------:R-:W-:Y:S02]  /*03e0*/  @!P1 IMAD.IADD R6, R6, 0x1, -R7 ;  /* 0x0000000106069824 */ /* 0x000fe400078e0a07 */
[----:B------:R-:W-:-:S03]  /*03f0*/  @!P1 IMAD R7, R7, 0x100000, R11 ;  /* 0x0010000007079824 */ /* 0x000fc600078e020b */
[----:B------:R-:W-:Y:S01]  /*0400*/  @!P1 LEA R9, R6, 0x3ff00000, 0x14 ;  /* 0x3ff0000006099811 */ /* 0x000fe200078ea0ff */
[----:B------:R-:W-:-:S06]  /*0410*/  @!P1 IMAD.MOV.U32 R6, RZ, RZ, R10 ;  /* 0x000000ffff069224 */ /* 0x000fcc00078e000a */
[----:B------:R-:W-:-:S11]  /*0420*/  @!P1 DMUL R12, R6, R8 ;  /* 0x00000008060c9228 */ /* 0x000fd60000000000 */
.L_x_1:
[----:B------:R-:W-:Y:S05]  /*0430*/  BSYNC.RECONVERGENT B0 ;  /* 0x0000000000007941 */ /* 0x000fea0003800200 */
.L_x_0:
[C---:B------:R-:W-:Y:S01]  /*0440*/  FSETP.GT.AND P0, PT, R13.reuse, -1.6999999284744262695, PT ;  /* 0xbfd999990d00780b */ /* 0x040fe20003f04000 */
[----:B------:R-:W-:Y:S03]  /*0450*/  BSSY.RECONVERGENT B0, `(.L_x_2) ;  /* 0x0000089000007945 */ /* 0x000fe60003800200 */
[----:B------:R-:W-:-:S13]  /*0460*/  FSETP.GEU.OR P0, PT, R13, 1.7916666269302368164, !P0 ;  /* 0x3fe555550d00780b */ /* 0x000fda000470e400 */
[----:B------:R-:W-:Y:S05]  /*0470*/  @P0 BRA `(.L_x_3) ;  /* 0x0000000000d40947 */ /* 0x000fea0003800000 */
[----:B------:R-:W-:Y:S01]  /*0480*/  DADD R8, R12, 2 ;  /* 0x400000000c087429 */ /* 0x000fe20000000000 */
[----:B------:R-:W-:Y:S01]  /*0490*/  IMAD.MOV.U32 R4, RZ, RZ, 0x1 ;  /* 0x00000001ff047424 */ /* 0x000fe200078e00ff */
[----:B------:R-:W-:Y:S01]  /*04a0*/  FSETP.GEU.AND P1, PT, |R13|, 6.5827683646048100446e-37, PT ;  /* 0x036000000d00780b */ /* 0x000fe20003f2e200 */
[----:B------:R-:W-:Y:S03]  /*04b0*/  BSSY.RECONVERGENT B1, `(.L_x_4) ;  /* 0x0000013000017945 */ /* 0x000fe60003800200 */
[----:B------:R-:W0:Y:S02]  /*04c0*/  MUFU.RCP64H R5, R9 ;  /* 0x0000000900057308 */ /* 0x000e240000001800 */
[----:B0-----:R-:W-:-:S08]  /*04d0*/  DFMA R6, -R8, R4, 1 ;  /* 0x3ff000000806742b */ /* 0x001fd00000000104 */
[----:B------:R-:W-:-:S08]  /*04e0*/  DFMA R6, R6, R6, R6 ;  /* 0x000000060606722b */ /* 0x000fd00000000006 */
[----:B------:R-:W-:-:S08]  /*04f0*/  DFMA R6, R4, R6, R4 ;  /* 0x000000060406722b */ /* 0x000fd00000000004 */
[----:B------:R-:W-:-:S08]  /*0500*/  DFMA R4, -R8, R6, 1 ;  /* 0x3ff000000804742b */ /* 0x000fd00000000106 */
[----:B------:R-:W-:-:S08]  /*0510*/  DFMA R4, R6, R4, R6 ;  /* 0x000000040604722b */ /* 0x000fd00000000006 */
[----:B------:R-:W-:-:S08]  /*0520*/  DMUL R6, R4, R12 ;  /* 0x0000000c04067228 */ /* 0x000fd00000000000 */
[----:B------:R-:W-:-:S08]  /*0530*/  DFMA R10, -R8, R6, R12 ;  /* 0x00000006080a722b */ /* 0x000fd0000000010c */
[----:B------:R-:W-:-:S10]  /*0540*/  DFMA R4, R4, R10, R6 ;  /* 0x0000000a0404722b */ /* 0x000fd40000000006 */
[----:B------:R-:W-:-:S05]  /*0550*/  FFMA R0, RZ, R9, R5 ;  /* 0x00000009ff007223 */ /* 0x000fca0000000005 */
[----:B------:R-:W-:-:S13]  /*0560*/  FSETP.GT.AND P0, PT, |R0|, 1.469367938527859385e-39, PT ;  /* 0x001000000000780b */ /* 0x000fda0003f04200 */
[----:B------:R-:W-:Y:S05]  /*0570*/  @P0 BRA P1, `(.L_x_5) ;  /* 0x0000000000180947 */ /* 0x000fea0000800000 */
[----:B------:R-:W-:Y:S01]  /*0580*/  MOV R6, R12 ;  /* 0x0000000c00067202 */ /* 0x000fe20000000f00 */
[----:B------:R-:W-:Y:S01]  /*0590*/  IMAD.MOV.U32 R7, RZ, RZ, R13 ;  /* 0x000000ffff077224 */ /* 0x000fe200078e000d */
[----:B------:R-:W-:-:S07]  /*05a0*/  MOV R0, 0x5c0 ;  /* 0x000005c000007802 */ /* 0x000fce0000000f00 */
[----:B------:R-:W-:Y:S05]  /*05b0*/  CALL.REL.NOINC `($__internal_0_$__cuda_sm20_div_rn_f64_full) ;  /* 0x00000014005c7944 */ /* 0x000fea0003c00000 */
[----:B------:R-:W-:Y:S02]  /*05c0*/  IMAD.MOV.U32 R4, RZ, RZ, R6 ;  /* 0x000000ffff047224 */ /* 0x000fe400078e0006 */
[----:B------:R-:W-:-:S07]  /*05d0*/  IMAD.MOV.U32 R5, RZ, RZ, R7 ;  /* 0x000000ffff057224 */ /* 0x000fce00078e0007 */
.L_x_5:
[----:B------:R-:W-:Y:S05]  /*05e0*/  BSYNC.RECONVERGENT B1 ;  /* 0x0000000000017941 */ /* 0x000fea0003800200 */
.L_x_4:
[----:B------:R-:W-:Y:S01]  /*05f0*/  DMUL R6, R4, -R12 ;  /* 0x8000000c04067228 */ /* 0x000fe20000000000 */
[----:B------:R-:W-:Y:S01]  /*0600*/  IMAD.MOV.U32 R10, RZ, RZ, -0x314d23bc ;  /* 0xceb2dc44ff0a7424 */ /* 0x000fe200078e00ff */
[----:B------:R-:W-:Y:S01]  /*0610*/  UMOV UR4, 0x2fbe14b5 ;  /* 0x2fbe14b500047882 */ /* 0x000fe20000000000 */
[----:B------:R-:W-:Y:S01]  /*0620*/  IMAD.MOV.U32 R11, RZ, RZ, 0x3ed087ff ;  /* 0x3ed087ffff0b7424 */ /* 0x000fe200078e00ff */
[----:B------:R-:W-:-:S04]  /*0630*/  UMOV UR5, 0x3eb372fb ;  /* 0x3eb372fb00057882 */ /* 0x000fc80000000000 */
[----:B------:R-:W-:-:S08]  /*0640*/  DADD R4, R6, R12 ;  /* 0x0000000006047229 */ /* 0x000fd0000000000c */
[----:B------:R-:W-:-:S08]  /*0650*/  DMUL R8, R4, R4 ;  /* 0x0000000404087228 */ /* 0x000fd00000000000 */
        /* <DEDUP_REMOVED lines=19> */
[----:B------:R-:W-:-:S08]  /*0790*/  DMUL R10, R8, R10 ;  /* 0x0000000a080a7228 */ /* 0x000fd00000000000 */
[----:B------:R-:W-:-:S08]  /*07a0*/  DFMA R10, R4, R10, R6 ;  /* 0x0000000a040a722b */ /* 0x000fd00000000006 */
[----:B------:R-:W-:Y:S01]  /*07b0*/  DADD R8, R10, R12 ;  /* 0x000000000a087229 */ /* 0x000fe2000000000c */
[----:B------:R-:W-:Y:S10]  /*07c0*/  BRA `(.L_x_6) ;  /* 0x0000000400447947 */ /* 0x000ff40003800000 */
.L_x_3:
[----:B------:R-:W-:-:S10]  /*07d0*/  DADD R6, R12, 1 ;  /* 0x3ff000000c067429 */ /* 0x000fd40000000000 */
[----:B------:R-:W-:Y:S01]  /*07e0*/  ISETP.GT.AND P0, PT, R7, 0xfffff, PT ;  /* 0x000fffff0700780c */ /* 0x000fe20003f04270 */
[----:B------:R-:W-:Y:S02]  /*07f0*/  IMAD.MOV.U32 R8, RZ, RZ, R6 ;  /* 0x000000ffff087224 */ /* 0x000fe400078e0006 */
[----:B------:R-:W-:-:S10]  /*0800*/  IMAD.MOV.U32 R9, RZ, RZ, R7 ;  /* 0x000000ffff097224 */ /* 0x000fd400078e0007 */
[----:B------:R-:W-:-:S10]  /*0810*/  @!P0 DMUL R8, R8, 1.80143985094819840000e+16 ;  /* 0x4350000008088828 */ /* 0x000fd40000000000 */
[----:B------:R-:W-:Y:S02]  /*0820*/  @!P0 IMAD.MOV.U32 R7, RZ, RZ, R9 ;  /* 0x000000ffff078224 */ /* 0x000fe400078e0009 */
[----:B------:R-:W-:Y:S02]  /*0830*/  @!P0 IMAD.MOV.U32 R6, RZ, RZ, R8 ;  /* 0x000000ffff068224 */ /* 0x000fe400078e0008 */
[----:B------:R-:W-:-:S05]  /*0840*/  VIADD R0, R7, 0xffffffff ;  /* 0xffffffff07007836 */ /* 0x000fca0000000000 */
[----:B------:R-:W-:Y:S01]  /*0850*/  ISETP.GT.U32.AND P1, PT, R0, 0x7feffffe, PT ;  /* 0x7feffffe0000780c */ /* 0x000fe20003f24070 */
[----:B------:R-:W-:Y:S02]  /*0860*/  IMAD.MOV.U32 R0, RZ, RZ, -0x3ff ;  /* 0xfffffc01ff007424 */ /* 0x000fe400078e00ff */
[----:B------:R-:W-:-:S10]  /*0870*/  @!P0 IMAD.MOV.U32 R0, RZ, RZ, -0x435 ;  /* 0xfffffbcbff008424 */ /* 0x000fd400078e00ff */
[----:B------:R-:W-:Y:S05]  /*0880*/  @P1 BRA `(.L_x_7) ;  /* 0x0000000000fc1947 */ /* 0x000fea0003800000 */
[----:B------:R-:W-:Y:S01]  /*0890*/  LOP3.LUT R8, R7, 0xfffff, RZ, 0xc0, !PT ;  /* 0x000fffff07087812 */ /* 0x000fe200078ec0ff */
[----:B------:R-:W-:Y:S01]  /*08a0*/  IMAD.MOV.U32 R10, RZ, RZ, RZ ;  /* 0x000000ffff0a7224 */ /* 0x000fe200078e00ff */
[----:B------:R-:W-:Y:S01]  /*08b0*/  UMOV UR4, 0x3ae80f1e ;  /* 0x3ae80f1e00047882 */ /* 0x000fe20000000000 */
[----:B------:R-:W-:Y:S01]  /*08c0*/  IMAD.MOV.U32 R20, RZ, RZ, -0x748574fc ;  /* 0x8b7a8b04ff147424 */ /* 0x000fe200078e00ff */
[----:B------:R-:W-:Y:S01]  /*08d0*/  LOP3.LUT R9, R8, 0x3ff00000, RZ, 0xfc, !PT ;  /* 0x3ff0000008097812 */ /* 0x000fe200078efcff */
[----:B------:R-:W-:Y:S01]  /*08e0*/  IMAD.MOV.U32 R8, RZ, RZ, R6 ;  /* 0x000000ffff087224 */ /* 0x000fe200078e0006 */
[----:B------:R-:W-:Y:S01]  /*08f0*/  UMOV UR5, 0x3eb1380b ;  /* 0x3eb1380b00057882 */ /* 0x000fe20000000000 */
[----:B------:R-:W-:Y:S01]  /*0900*/  IMAD.MOV.U32 R21, RZ, RZ, 0x3ed0ee25 ;  /* 0x3ed0ee25ff157424 */ /* 0x000fe200078e00ff */
[----:B------:R-:W-:Y:S01]  /*0910*/  ISETP.GE.U32.AND P0, PT, R9, 0x3ff6a09f, PT ;  /* 0x3ff6a09f0900780c */ /* 0x000fe20003f06070 */
[----:B------:R-:W-:Y:S01]  /*0920*/  IMAD.MOV.U32 R25, RZ, RZ, 0x43300000 ;  /* 0x43300000ff197424 */ /* 0x000fe200078e00ff */
[----:B------:R-:W-:Y:S01]  /*0930*/  LEA.HI R0, R7, R0, RZ, 0xc ;  /* 0x0000000007007211 */ /* 0x000fe200078f60ff */
[----:B------:R-:W-:Y:S01]  /*0940*/  UMOV UR6, 0x80000000 ;  /* 0x8000000000067882 */ /* 0x000fe20000000000 */
[----:B------:R-:W-:-:S09]  /*0950*/  UMOV UR7, 0x43300000 ;  /* 0x4330000000077882 */ /* 0x000fd20000000000 */
[----:B------:R-:W-:Y:S01]  /*0960*/  @P0 IADD3 R11, PT, PT, R9, -0x100000, RZ ;  /* 0xfff00000090b0810 */ /* 0x000fe20007ffe0ff */
[----:B------:R-:W-:-:S04]  /*0970*/  @P0 VIADD R0, R0, 0x1 ;  /* 0x0000000100000836 */ /* 0x000fc80000000000 */
[----:B------:R-:W-:Y:S01]  /*0980*/  @P0 IMAD.MOV.U32 R9, RZ, RZ, R11 ;  /* 0x000000ffff090224 */ /* 0x000fe200078e000b */
[----:B------:R-:W-:-:S05]  /*0990*/  LOP3.LUT R24, R0, 0x80000000, RZ, 0x3c, !PT ;  /* 0x8000000000187812 */ /* 0x000fca00078e3cff */
[C---:B------:R-:W-:Y:S02]  /*09a0*/  DADD R18, R8.reuse, 1 ;  /* 0x3ff0000008127429 */ /* 0x040fe40000000000 */
[----:B------:R-:W-:-:S04]  /*09b0*/  DADD R8, R8, -1 ;  /* 0xbff0000008087429 */ /* 0x000fc80000000000 */
[----:B------:R-:W0:Y:S02]  /*09c0*/  MUFU.RCP64H R11, R19 ;  /* 0x00000013000b7308 */ /* 0x000e240000001800 */
[----:B0-----:R-:W-:-:S08]  /*09d0*/  DFMA R12, -R18, R10, 1 ;  /* 0x3ff00000120c742b */ /* 0x001fd0000000010a */
[----:B------:R-:W-:-:S08]  /*09e0*/  DFMA R12, R12, R12, R12 ;  /* 0x0000000c0c0c722b */ /* 0x000fd0000000000c */
[----:B------:R-:W-:-:S08]  /*09f0*/  DFMA R10, R10, R12, R10 ;  /* 0x0000000c0a0a722b */ /* 0x000fd0000000000a */
[----:B------:R-:W-:-:S08]  /*0a00*/  DMUL R12, R8, R10 ;  /* 0x0000000a080c7228 */ /* 0x000fd00000000000 */
[----:B------:R-:W-:-:S08]  /*0a10*/  DFMA R12, R8, R10, R12 ;  /* 0x0000000a080c722b */ /* 0x000fd0000000000c */
[----:B------:R-:W-:Y:S02]  /*0a20*/  DMUL R14, R12, R12 ;  /* 0x0000000c0c0e7228 */ /* 0x000fe40000000000 */
[----:B------:R-:W-:-:S06]  /*0a30*/  DADD R6, R8, -R12 ;  /* 0x0000000008067229 */ /* 0x000fcc000000080c */
[----:B------:R-:W-:Y:S01]  /*0a40*/  DFMA R18, R14, UR4, R20 ;  /* 0x000000040e127c2b */ /* 0x000fe20008000014 */
[----:B------:R-:W-:Y:S01]  /*0a50*/  UMOV UR4, 0x9f02676f ;  /* 0x9f02676f00047882 */ /* 0x000fe20000000000 */
[----:B------:R-:W-:Y:S01]  /*0a60*/  UMOV UR5, 0x3ef3b266 ;  /* 0x3ef3b26600057882 */ /* 0x000fe20000000000 */
[----:B------:R-:W-:Y:S02]  /*0a70*/  DADD R20, R6, R6 ;  /* 0x0000000006147229 */ /* 0x000fe40000000006 */
[----:B------:R-:W-:Y:S01]  /*0a80*/  DADD R6, R24, -UR6 ;  /* 0x8000000618067e29 */ /* 0x000fe20008000000 */
[----:B------:R-:W-:Y:S01]  /*0a90*/  UMOV UR6, 0xfefa39ef ;  /* 0xfefa39ef00067882 */ /* 0x000fe20000000000 */
[----:B------:R-:W-:Y:S01]  /*0aa0*/  UMOV UR7, 0x3fe62e42 ;  /* 0x3fe62e4200077882 */ /* 0x000fe20000000000 */
[----:B------:R-:W-:Y:S01]  /*0ab0*/  DFMA R18, R14, R18, UR4 ;  /* 0x000000040e127e2b */ /* 0x000fe20008000012 */
[----:B------:R-:W-:Y:S01]  /*0ac0*/  UMOV UR4, 0xa9ab0956 ;  /* 0xa9ab095600047882 */ /* 0x000fe20000000000 */
[----:B------:R-:W-:Y:S01]  /*0ad0*/  UMOV UR5, 0x3f1745cb ;  /* 0x3f1745cb00057882 */ /* 0x000fe20000000000 */
[----:B------:R-:W-:-:S02]  /*0ae0*/  DFMA R20, R8, -R12, R20 ;  /* 0x8000000c0814722b */ /* 0x000fc40000000014 */
[----:B------:R-:W-:-:S03]  /*0af0*/  DFMA R8, R6, UR6, R12 ;  /* 0x0000000606087c2b */ /* 0x000fc6000800000c */
[----:B------:R-:W-:Y:S01]  /*0b00*/  DFMA R18, R14, R18, UR4 ;  /* 0x000000040e127e2b */ /* 0x000fe20008000012 */
[----:B------:R-:W-:Y:S01]  /*0b10*/  UMOV UR4, 0x2d1b5154 ;  /* 0x2d1b515400047882 */ /* 0x000fe20000000000 */
[----:B------:R-:W-:Y:S01]  /*0b20*/  UMOV UR5, 0x3f3c71c7 ;  /* 0x3f3c71c700057882 */ /* 0x000fe20000000000 */
[----:B------:R-:W-:Y:S02]  /*0b30*/  DMUL R20, R10, R20 ;  /* 0x000000140a147228 */ /* 0x000fe40000000000 */
[----:B------:R-:W-:-:S03]  /*0b40*/  DFMA R4, R6, -R4, R8 ;  /* 0x800000040604722b */ /* 0x000fc60000000008 */
[----:B------:R-:W-:Y:S01]  /*0b50*/  DFMA R18, R14, R18, UR4 ;  /* 0x000000040e127e2b */ /* 0x000fe20008000012 */
[----:B------:R-:W-:Y:S01]  /*0b60*/  UMOV UR4, 0x923be72d ;  /* 0x923be72d00047882 */ /* 0x000fe20000000000 */
[----:B------:R-:W-:-:S03]  /*0b70*/  UMOV UR5, 0x3f624924 ;  /* 0x3f62492400057882 */ /* 0x000fc60000000000 */
[----:B------:R-:W-:-:S03]  /*0b80*/  DADD R4, -R12, R4 ;  /* 0x000000000c047229 */ /* 0x000fc60000000104 */
        /* <DEDUP_REMOVED lines=9> */
[----:B------:R-:W-:-:S08]  /*0c20*/  DMUL R18, R14, R18 ;  /* 0x000000120e127228 */ /* 0x000fd00000000000 */
[----:B------:R-:W-:-:S08]  /*0c30*/  DFMA R18, R12, R18, R20 ;  /* 0x000000120c12722b */ /* 0x000fd00000000014 */
[----:B------:R-:W-:-:S08]  /*0c40*/  DADD R4, R18, -R4 ;  /* 0x0000000012047229 */ /* 0x000fd00000000804 */
[----:B------:R-:W-:-:S08]  /*0c50*/  DFMA R4, R6, UR4, R4 ;  /* 0x0000000406047c2b */ /* 0x000fd00008000004 */
[----:B------:R-:W-:Y:S01]  /*0c60*/  DADD R8, R8, R4 ;  /* 0x0000000008087229 */ /* 0x000fe20000000004 */
[----:B------:R-:W-:Y:S10]  /*0c70*/  BRA `(.L_x_6) ;  /* 0x0000000000187947 */ /* 0x000ff40003800000 */
.L_x_7:
[----:B------:R-:W-:Y:S01]  /*0c80*/  IMAD.MOV.U32 R4, RZ, RZ, 0x0 ;  /* 0x00000000ff047424 */ /* 0x000fe200078e00ff */
[----:B------:R-:W-:Y:S01]  /*0c90*/  LOP3.LUT P0, RZ, R9, 0x7fffffff, RZ, 0xc0, !PT ;  /* 0x7fffffff09ff7812 */ /* 0x000fe2000780c0ff */
[----:B------:R-:W-:-:S06]  /*0ca0*/  IMAD.MOV.U32 R5, RZ, RZ, 0x7ff00000 ;  /* 0x7ff00000ff057424 */ /* 0x000fcc00078e00ff */
[----:B------:R-:W-:-:S10]  /*0cb0*/  DFMA R4, R8, R4, +INF ;  /* 0x7ff000000804742b */ /* 0x000fd40000000004 */
[----:B------:R-:W-:Y:S02]  /*0cc0*/  FSEL R8, R4, RZ, P0 ;  /* 0x000000ff04087208 */ /* 0x000fe40000000000 */
[----:B------:R-:W-:-:S07]  /*0cd0*/  FSEL R9, R5, -QNAN , P0 ;  /* 0xfff0000005097808 */ /* 0x000fce0000000000 */
.L_x_6:
[----:B------:R-:W-:Y:S05]  /*0ce0*/  BSYNC.RECONVERGENT B0 ;  /* 0x0000000000007941 */ /* 0x000fea0003800200 */
.L_x_2:
[----:B------:R-:W-:Y:S01]  /*0cf0*/  DADD R4, -RZ, -R8 ;  /* 0x00000000ff047229 */ /* 0x000fe20000000908 */
[----:B------:R-:W-:Y:S09]  /*0d00*/  BSSY.RECONVERGENT B0, `(.L_x_8) ;  /* 0x0000047000007945 */ /* 0x000ff20003800200 */
[----:B------:R-:W-:-:S04]  /*0d10*/  FSETP.GT.AND P0, PT, R5, -3.1640625, PT ;  /* 0xc04a80000500780b */ /* 0x000fc80003f04000 */
[----:B------:R-:W-:-:S13]  /*0d20*/  FSETP.GEU.OR P0, PT, R5, 4.1931471824645996094, !P0 ;  /* 0x40862e430500780b */ /* 0x000fda000470e400 */
[----:B------:R-:W-:Y:S05]  /*0d30*/  @P0 BRA `(.L_x_9) ;  /* 0x0000000000f00947 */ /* 0x000fea0003800000 */
[----:B------:R-:W-:Y:S01]  /*0d40*/  IMAD.MOV.U32 R6, RZ, RZ, 0x652b82fe ;  /* 0x652b82feff067424 */ /* 0x000fe200078e00ff */
[----:B------:R-:W-:Y:S01]  /*0d50*/  UMOV UR4, 0xfefa39ef ;  /* 0xfefa39ef00047882 */ /* 0x000fe20000000000 */
[----:B------:R-:W-:Y:S01]  /*0d60*/  IMAD.MOV.U32 R7, RZ, RZ, 0x3ff71547 ;  /* 0x3ff71547ff077424 */ /* 0x000fe200078e00ff */
[----:B------:R-:W-:Y:S01]  /*0d70*/  UMOV UR5, 0x3fe62e42 ;  /* 0x3fe62e4200057882 */ /* 0x000fe20000000000 */
[----:B------:R-:W-:Y:S02]  /*0d80*/  IMAD.SHL.U32 R0, R5, 0x2, RZ ;  /* 0x0000000205007824 */ /* 0x000fe400078e00ff */
[----:B------:R-:W-:Y:S02]  /*0d90*/  IMAD.MOV.U32 R14, RZ, RZ, -0x7142ec33 ;  /* 0x8ebd13cdff0e7424 */ /* 0x000fe400078e00ff */
[----:B------:R-:W-:Y:S01]  /*0da0*/  DFMA R6, -R8, R6, 6.75539944105574400000e+15 ;  /* 0x433800000806742b */ /* 0x000fe20000000106 */
[C---:B------:R-:W-:Y:S01]  /*0db0*/  ISETP.GE.U32.AND P0, PT, R0.reuse, 0x7fb3e647, PT ;  /* 0x7fb3e6470000780c */ /* 0x040fe20003f06070 */
[----:B------:R-:W-:Y:S01]  /*0dc0*/  IMAD.MOV.U32 R15, RZ, RZ, 0x3e5af86d ;  /* 0x3e5af86dff0f7424 */ /* 0x000fe200078e00ff */
[----:B------:R-:W-:-:S05]  /*0dd0*/  ISETP.NE.AND P1, PT, R0, RZ, PT ;  /* 0x000000ff0000720c */ /* 0x000fca0003f25270 */
[----:B------:R-:W-:Y:S02]  /*0de0*/  DADD R10, R6, -6.75539944105574400000e+15 ;  /* 0xc3380000060a7429 */ /* 0x000fe40000000000 */
[----:B------:R-:W-:-:S06]  /*0df0*/  SEL R6, R6, RZ, P0 ;  /* 0x000000ff06067207 */ /* 0x000fcc0000000000 */
[----:B------:R-:W-:Y:S01]  /*0e00*/  DFMA R12, R10, -UR4, -R8 ;  /* 0x800000040a0c7c2b */ /* 0x000fe20008000808 */
[----:B------:R-:W-:Y:S01]  /*0e10*/  UMOV UR4, 0x3b39803f ;  /* 0x3b39803f00047882 */ /* 0x000fe20000000000 */
[----:B------:R-:W-:-:S06]  /*0e20*/  UMOV UR5, 0x3c7abc9e ;  /* 0x3c7abc9e00057882 */ /* 0x000fcc0000000000 */
[----:B------:R-:W-:Y:S01]  /*0e30*/  DFMA R12, R10, -UR4, R12 ;  /* 0x800000040a0c7c2b */ /* 0x000fe2000800000c */
[----:B------:R-:W-:Y:S01]  /*0e40*/  UMOV UR4, 0x6acd15b6 ;  /* 0x6acd15b600047882 */ /* 0x000fe20000000000 */
[----:B------:R-:W-:-:S08]  /*0e50*/  UMOV UR5, 0x3e21f407 ;  /* 0x3e21f40700057882 */ /* 0x000fd00000000000 */
[----:B------:R-:W-:Y:S02]  /*0e60*/  FSEL R10, R4, R12, !P0 ;  /* 0x0000000c040a7208 */ /* 0x000fe40004000000 */
[----:B------:R-:W-:Y:S02]  /*0e70*/  FSEL R11, R5, R13, !P0 ;  /* 0x0000000d050b7208 */ /* 0x000fe40004000000 */
[C---:B------:R-:W-:Y:S02]  /*0e80*/  ISETP.NE.AND P0, PT, R6.reuse, 0x400, PT ;  /* 0x000004000600780c */ /* 0x040fe40003f05270 */
[----:B------:R-:W-:Y:S02]  /*0e90*/  LEA R6, R6, 0x3ff00000, 0x14 ;  /* 0x3ff0000006067811 */ /* 0x000fe400078ea0ff */
[----:B------:R-:W-:Y:S01]  /*0ea0*/  DFMA R12, R10, UR4, R14 ;  /* 0x000000040a0c7c2b */ /* 0x000fe2000800000e */
[----:B------:R-:W-:Y:S01]  /*0eb0*/  UMOV UR4, 0x92ba033d ;  /* 0x92ba033d00047882 */ /* 0x000fe20000000000 */
[----:B------:R-:W-:Y:S01]  /*0ec0*/  UMOV UR5, 0x3e927e50 ;  /* 0x3e927e5000057882 */ /* 0x000fe20000000000 */
[----:B------:R-:W-:-:S02]  /*0ed0*/  SEL R7, R6, 0x7fe00000, P0 ;  /* 0x7fe0000006077807 */ /* 0x000fc40000000000 */
[----:B------:R-:W-:-:S03]  /*0ee0*/  MOV R6, RZ ;  /* 0x000000ff00067202 */ /* 0x000fc60000000f00 */
[----:B------:R-:W-:Y:S01]  /*0ef0*/  DFMA R12, R10, R12, UR4 ;  /* 0x000000040a0c7e2b */ /* 0x000fe2000800000c */
[----:B------:R-:W-:Y:S01]  /*0f00*/  UMOV UR4, 0x6c5f9da1 ;  /* 0x6c5f9da100047882 */ /* 0x000fe20000000000 */
[----:B------:R-:W-:Y:S01]  /*0f10*/  UMOV UR5, 0x3ec71dde ;  /* 0x3ec71dde00057882 */ /* 0x000fe20000000000 */
[----:B------:R-:W-:-:S05]  /*0f20*/  DADD R14, R6, -1 ;  /* 0xbff00000060e7429 */ /* 0x000fca0000000000 */
        /* <DEDUP_REMOVED lines=19> */
[----:B------:R-:W-:-:S08]  /*1060*/  DFMA R12, R10, R12, 0.5 ;  /* 0x3fe000000a0c742b */ /* 0x000fd0000000000c */
[----:B------:R-:W-:-:S08]  /*1070*/  DMUL R12, R10, R12 ;  /* 0x0000000c0a0c7228 */ /* 0x000fd00000000000 */
[----:B------:R-:W-:-:S08]  /*1080*/  DFMA R12, R10, R12, R10 ;  /* 0x0000000c0a0c722b */ /* 0x000fd0000000000a */
[----:B------:R-:W-:-:S08]  /*1090*/  DFMA R12, R12, R6, R14 ;  /* 0x000000060c0c722b */ /* 0x000fd0000000000e */
[----:B------:R-:W-:-:S10]  /*10a0*/  DADD R6, R12, R12 ;  /* 0x000000000c067229 */ /* 0x000fd4000000000c */
[----:B------:R-:W-:Y:S02]  /*10b0*/  FSEL R11, R6, R12, !P0 ;  /* 0x0000000c060b7208 */ /* 0x000fe40004000000 */
[----:B------:R-:W-:Y:S02]  /*10c0*/  FSEL R7, R7, R13, !P0 ;  /* 0x0000000d07077208 */ /* 0x000fe40004000000 */
[----:B------:R-:W-:Y:S02]  /*10d0*/  FSEL R4, R4, R11, !P1 ;  /* 0x0000000b04047208 */ /* 0x000fe40004800000 */
[----:B------:R-:W-:Y:S01]  /*10e0*/  FSEL R5, R5, R7, !P1 ;  /* 0x0000000705057208 */ /* 0x000fe20004800000 */
[----:B------:R-:W-:Y:S06]  /*10f0*/  BRA `(.L_x_10) ;  /* 0x00000000001c7947 */ /* 0x000fec0003800000 */
.L_x_9:
[C-C-:B------:R-:W-:Y:S01]  /*1100*/  DADD R6, -R8.reuse, -R8.reuse ;  /* 0x0000000008067229 */ /* 0x140fe20000000908 */
[----:B------:R-:W-:Y:S01]  /*1110*/  ISETP.GE.AND P1, PT, R5, RZ, PT ;  /* 0x000000ff0500720c */ /* 0x000fe20003f26270 */
[----:B------:R-:W-:Y:S01]  /*1120*/  IMAD.MOV.U32 R5, RZ, RZ, 0x3ff00000 ;  /* 0x3ff00000ff057424 */ /* 0x000fe200078e00ff */
[----:B------:R-:W-:-:S04]  /*1130*/  DSETP.NAN.AND P0, PT, R8, R8, PT ;  /* 0x000000080800722a */ /* 0x000fc80003f08000 */
[----:B------:R-:W-:-:S03]  /*1140*/  FSEL R5, -R5, +QNAN , !P1 ;  /* 0x7ff0000005057808 */ /* 0x000fc60004800100 */
[----:B------:R-:W-:Y:S02]  /*1150*/  FSEL R4, R6, RZ, P0 ;  /* 0x000000ff06047208 */ /* 0x000fe40000000000 */
[----:B------:R-:W-:-:S07]  /*1160*/  FSEL R5, R7, R5, P0 ;  /* 0x0000000507057208 */ /* 0x000fce0000000000 */
.L_x_10:
[----:B------:R-:W-:Y:S05]  /*1170*/  BSYNC.RECONVERGENT B0 ;  /* 0x0000000000007941 */ /* 0x000fea0003800200 */
.L_x_8:
[----:B------:R-:W-:Y:S01]  /*1180*/  LOP3.LUT R7, R9, 0x7fffffff, RZ, 0xc0, !PT ;  /* 0x7fffffff09077812 */ /* 0x000fe200078ec0ff */
[----:B------:R-:W-:Y:S01]  /*1190*/  IMAD.MOV.U32 R6, RZ, RZ, R8 ;  /* 0x000000ffff067224 */ /* 0x000fe200078e0008 */
[----:B------:R-:W-:Y:S01]  /*11a0*/  UMOV UR4, 0x24dd2f1a ;  /* 0x24dd2f1a00047882 */ /* 0x000fe20000000000 */
[----:B------:R-:W-:Y:S01]  /*11b0*/  UMOV UR5, 0x3fe4f922 ;  /* 0x3fe4f92200057882 */ /* 0x000fe20000000000 */
[----:B------:R-:W-:Y:S03]  /*11c0*/  BSSY.RECONVERGENT B0, `(.L_x_11) ;  /* 0x000005f000007945 */ /* 0x000fe60003800200 */
[----:B------:R-:W-:-:S14]  /*11d0*/  DSETP.GE.AND P0, PT, R6, UR4, PT ;  /* 0x0000000406007e2a */ /* 0x000fdc000bf06000 */
[----:B------:R-:W-:Y:S05]  /*11e0*/  @!P0 BRA `(.L_x_12) ;  /* 0x0000000000e48947 */ /* 0x000fea0003800000 */
[----:B------:R-:W-:Y:S01]  /*11f0*/  DADD R12, R6, R6 ;  /* 0x00000000060c7229 */ /* 0x000fe20000000006 */
[----:B------:R-:W-:Y:S01]  /*1200*/  UMOV UR4, 0xfefa39ef ;  /* 0xfefa39ef00047882 */ /* 0x000fe20000000000 */
[----:B------:R-:W-:Y:S01]  /*1210*/  UMOV UR5, 0x3fe62e42 ;  /* 0x3fe62e4200057882 */ /* 0x000fe20000000000 */
[----:B------:R-:W-:Y:S01]  /*1220*/  IMAD.MOV.U32 R14, RZ, RZ, -0x7649667 ;  /* 0xf89b6999ff0e7424 */ /* 0x000fe200078e00ff */
[----:B------:R-:W-:Y:S01]  /*1230*/  ISETP.GT.U32.AND P0, PT, R7, 0x40330fc1, PT ;  /* 0x40330fc10700780c */ /* 0x000fe20003f04070 */
[----:B------:R-:W-:Y:S01]  /*1240*/  IMAD.MOV.U32 R15, RZ, RZ, 0x3e928a27 ;  /* 0x3e928a27ff0f7424 */ /* 0x000fe200078e00ff */
[----:B------:R-:W0:Y:S02]  /*1250*/  F2F.F32.F64 R0, R12 ;  /* 0x0000000c00007310 */ /* 0x000e240000301000 */
[----:B0-----:R-:W-:-:S06]  /*1260*/  FMUL R0, R0, 1.4426950216293334961 ;  /* 0x3fb8aa3b00007820 */ /* 0x001fcc0000400000 */
[----:B------:R-:W0:Y:S08]  /*1270*/  FRND R0, R0 ;  /* 0x0000000000007307 */ /* 0x000e300000201000 */
[----:B0-----:R0:W1:Y:S08]  /*1280*/  F2F.F64.F32 R10, R0 ;  /* 0x00000000000a7310 */ /* 0x0010700000201800 */
[----:B0-----:R-:W0:Y:S01]  /*1290*/  MUFU.EX2 R0, R0 ;  /* 0x0000000000007308 */ /* 0x001e220000000800 */
[----:B-1----:R-:W-:Y:S01]  /*12a0*/  DFMA R10, R10, -UR4, R12 ;  /* 0x800000040a0a7c2b */ /* 0x002fe2000800000c */
[----:B------:R-:W-:Y:S01]  /*12b0*/  UMOV UR4, 0xa4741b81 ;  /* 0xa4741b8100047882 */ /* 0x000fe20000000000 */
[----:B------:R-:W-:-:S06]  /*12c0*/  UMOV UR5, 0x3e5ae904 ;  /* 0x3e5ae90400057882 */ /* 0x000fcc0000000000 */
[C---:B------:R-:W-:Y:S01]  /*12d0*/  DFMA R14, R10.reuse, UR4, R14 ;  /* 0x000000040a0e7c2b */ /* 0x040fe2000800000e */
[----:B------:R-:W-:Y:S01]  /*12e0*/  UMOV UR4, 0x15ff7e07 ;  /* 0x15ff7e0700047882 */ /* 0x000fe20000000000 */
[----:B------:R-:W-:Y:S01]  /*12f0*/  UMOV UR5, 0x3ec71de7 ;  /* 0x3ec71de700057882 */ /* 0x000fe20000000000 */
[----:B0-----:R-:W0:Y:S05]  /*1300*/  F2F.F64.F32 R12, R0 ;  /* 0x00000000000c7310 */ /* 0x001e2a0000201800 */
[----:B------:R-:W-:Y:S01]  /*1310*/  DFMA R14, R10, R14, UR4 ;  /* 0x000000040a0e7e2b */ /* 0x000fe2000800000e */
[----:B------:R-:W-:Y:S01]  /*1320*/  UMOV UR4, 0x6b0ac45a ;  /* 0x6b0ac45a00047882 */ /* 0x000fe20000000000 */
[----:B------:R-:W-:-:S06]  /*1330*/  UMOV UR5, 0x3efa019a ;  /* 0x3efa019a00057882 */ /* 0x000fcc0000000000 */
[----:B------:R-:W-:Y:S01]  /*1340*/  DFMA R14, R10, R14, UR4 ;  /* 0x000000040a0e7e2b */ /* 0x000fe2000800000e */
[----:B------:R-:W-:Y:S01]  /*1350*/  UMOV UR4, 0x17eed94f ;  /* 0x17eed94f00047882 */ /* 0x000fe20000000000 */
[----:B------:R-:W-:Y:S01]  /*1360*/  UMOV UR5, 0x3f2a01a0 ;  /* 0x3f2a01a000057882 */ /* 0x000fe20000000000 */
[----:B0-----:R-:W-:-:S05]  /*1370*/  DADD R18, -R12, 1 ;  /* 0x3ff000000c127429 */ /* 0x001fca0000000100 */
        /* <DEDUP_REMOVED lines=17> */
[----:B------:R-:W-:Y:S01]  /*1490*/  DFMA R14, R10, R14, R10 ;  /* 0x0000000e0a0e722b */ /* 0x000fe2000000000a */
[----:B------:R-:W-:-:S07]  /*14a0*/  IMAD.MOV.U32 R10, RZ, RZ, RZ ;  /* 0x000000ffff0a7224 */ /* 0x000fce00078e00ff */
[----:B------:R-:W-:-:S08]  /*14b0*/  DFMA R14, -R14, R12, R18 ;  /* 0x0000000c0e0e722b */ /* 0x000fd00000000112 */
[----:B------:R-:W-:-:S06]  /*14c0*/  DADD R14, -R14, 2 ;  /* 0x400000000e0e7429 */ /* 0x000fcc0000000100 */
[----:B------:R-:W0:Y:S02]  /*14d0*/  MUFU.RCP64H R11, R15 ;  /* 0x0000000f000b7308 */ /* 0x000e240000001800 */
[----:B0-----:R-:W-:-:S08]  /*14e0*/  DFMA R12, -R14, R10, 1 ;  /* 0x3ff000000e0c742b */ /* 0x001fd0000000010a */
[----:B------:R-:W-:-:S08]  /*14f0*/  DFMA R12, R12, R12, R12 ;  /* 0x0000000c0c0c722b */ /* 0x000fd0000000000c */
[----:B------:R-:W-:Y:S01]  /*1500*/  DFMA R12, R10, R12, R10 ;  /* 0x0000000c0a0c722b */ /* 0x000fe2000000000a */
[----:B------:R-:W-:Y:S02]  /*1510*/  IMAD.MOV.U32 R10, RZ, RZ, 0x0 ;  /* 0x00000000ff0a7424 */ /* 0x000fe400078e00ff */
[----:B------:R-:W-:-:S06]  /*1520*/  IMAD.MOV.U32 R11, RZ, RZ, 0x40000000 ;  /* 0x40000000ff0b7424 */ /* 0x000fcc00078e00ff */
[----:B------:R-:W-:-:S10]  /*1530*/  DFMA R12, R12, -R10, 1 ;  /* 0x3ff000000c0c742b */ /* 0x000fd4000000080a */
[----:B------:R-:W-:Y:S02]  /*1540*/  FSEL R7, R13, 1.875, !P0 ;  /* 0x3ff000000d077808 */ /* 0x000fe40004000000 */
[----:B------:R-:W-:Y:S02]  /*1550*/  FSEL R8, R12, RZ, !P0 ;  /* 0x000000ff0c087208 */ /* 0x000fe40004000000 */
[----:B------:R-:W-:Y:S01]  /*1560*/  LOP3.LUT R9, R7, 0x80000000, R9, 0xb8, !PT ;  /* 0x8000000007097812 */ /* 0x000fe200078eb809 */
[----:B------:R-:W-:Y:S06]  /*1570*/  BRA `(.L_x_13) ;  /* 0x00000000008c7947 */ /* 0x000fec0003800000 */
.L_x_12:
[----:B------:R-:W-:Y:S01]  /*1580*/  DMUL R6, R8, R8 ;  /* 0x0000000808067228 */ /* 0x000fe20000000000 */
[----:B------:R-:W-:Y:S01]  /*1590*/  IMAD.MOV.U32 R10, RZ, RZ, 0x420afc3d ;  /* 0x420afc3dff0a7424 */ /* 0x000fe200078e00ff */
[----:B------:R-:W-:Y:S01]  /*15a0*/  UMOV UR4, 0xe2f5e964 ;  /* 0xe2f5e96400047882 */ /* 0x000fe20000000000 */
[----:B------:R-:W-:Y:S01]  /*15b0*/  IMAD.MOV.U32 R11, RZ, RZ, 0x3f14359f ;  /* 0x3f14359fff0b7424 */ /* 0x000fe200078e00ff */
[----:B------:R-:W-:-:S05]  /*15c0*/  UMOV UR5, 0x3ef0bc46 ;  /* 0x3ef0bc4600057882 */ /* 0x000fca0000000000 */
[----:B------:R-:W-:Y:S01]  /*15d0*/  DFMA R10, R6, -UR4, R10 ;  /* 0x80000004060a7c2b */ /* 0x000fe2000800000a */
[----:B------:R-:W-:Y:S01]  /*15e0*/  UMOV UR4, 0x728c5d84 ;  /* 0x728c5d8400047882 */ /* 0x000fe20000000000 */
[----:B------:R-:W-:-:S06]  /*15f0*/  UMOV UR5, 0x3f2df9f0 ;  /* 0x3f2df9f000057882 */ /* 0x000fcc0000000000 */
[----:B------:R-:W-:Y:S01]  /*1600*/  DFMA R10, R6, R10, -UR4 ;  /* 0x80000004060a7e2b */ /* 0x000fe2000800000a */
[----:B------:R-:W-:Y:S01]  /*1610*/  UMOV UR4, 0xcec4f033 ;  /* 0xcec4f03300047882 */ /* 0x000fe20000000000 */
[----:B------:R-:W-:-:S06]  /*1620*/  UMOV UR5, 0x3f4337d1 ;  /* 0x3f4337d100057882 */ /* 0x000fcc0000000000 */
[----:B------:R-:W-:Y:S01]  /*1630*/  DFMA R10, R6, R10, UR4 ;  /* 0x00000004060a7e2b */ /* 0x000fe2000800000a */
        /* <DEDUP_REMOVED lines=20> */
[----:B------:R-:W-:-:S08]  /*1780*/  DFMA R10, R6, R10, -UR4 ;  /* 0x80000004060a7e2b */ /* 0x000fd0000800000a */
[----:B------:R-:W-:-:S08]  /*1790*/  DFMA R10, R6, R10, RZ ;  /* 0x0000000a060a722b */ /* 0x000fd000000000ff */
[----:B------:R-:W-:-:S11]  /*17a0*/  DFMA R8, R10, R8, R8 ;  /* 0x000000080a08722b */ /* 0x000fd60000000008 */
.L_x_13:
[----:B------:R-:W-:Y:S05]  /*17b0*/  BSYNC.RECONVERGENT B0 ;  /* 0x0000000000007941 */ /* 0x000fea0003800200 */
.L_x_11:
[----:B------:R-:W-:Y:S01]  /*17c0*/  FMUL R0, R3, 1.4426950216293334961 ;  /* 0x3fb8aa3b03007820 */ /* 0x000fe20000400000 */
[----:B------:R-:W-:Y:S01]  /*17d0*/  DFMA R6, -R8, R8, 1 ;  /* 0x3ff000000806742b */ /* 0x000fe20000000108 */
[----:B------:R-:W-:Y:S03]  /*17e0*/  BSSY.RECONVERGENT B0, `(.L_x_14) ;  /* 0x000001e000007945 */ /* 0x000fe60003800200 */
[----:B------:R-:W-:-:S04]  /*17f0*/  FSETP.GEU.AND P0, PT, R0, -126, PT ;  /* 0xc2fc00000000780b */ /* 0x000fc80003f0e000 */
[----:B------:R-:W-:-:S08]  /*1800*/  DMUL R4, R6, R4 ;  /* 0x0000000406047228 */ /* 0x000fd00000000000 */
[----:B------:R-:W-:Y:S01]  /*1810*/  DFMA R4, R16, -R4, R8 ;  /* 0x800000041004722b */ /* 0x000fe20000000008 */
[----:B------:R-:W-:-:S04]  /*1820*/  @!P0 FMUL R0, R0, 0.5 ;  /* 0x3f00000000008820 */ /* 0x000fc80000400000 */
[----:B------:R-:W0:Y:S08]  /*1830*/  MUFU.EX2 R10, R0 ;  /* 0x00000000000a7308 */ /* 0x000e300000000800 */
[----:B------:R1:W2:Y:S01]  /*1840*/  F2F.F32.F64 R6, R4 ;  /* 0x0000000400067310 */ /* 0x0002a20000301000 */
[----:B0-----:R-:W-:Y:S01]  /*1850*/  @!P0 FMUL R10, R10, R10 ;  /* 0x0000000a0a0a8220 */ /* 0x001fe20000400000 */
[----:B------:R-:W-:-:S03]  /*1860*/  FSETP.GTU.AND P0, PT, R3, -0.60000002384185791016, PT ;  /* 0xbf19999a0300780b */ /* 0x000fc60003f0c000 */
[----:B------:R-:W-:-:S04]  /*1870*/  FADD R7, R10, R10 ;  /* 0x0000000a0a077221 */ /* 0x000fc80000000000 */
[----:B------:R-:W-:-:S06]  /*1880*/  FFMA R7, R10, R10, R7 ;  /* 0x0000000a0a077223 */ /* 0x000fcc0000000007 */
[----:B-12---:R-:W-:Y:S05]  /*1890*/  @P0 BRA `(.L_x_15) ;  /* 0x0000000000240947 */ /* 0x006fea0003800000 */
[C---:B------:R-:W-:Y:S01]  /*18a0*/  FADD R0, R7.reuse, 2 ;  /* 0x4000000007007421 */ /* 0x040fe20000000000 */
[----:B------:R-:W-:-:S04]  /*18b0*/  FMUL R4, R7, 16777216 ;  /* 0x4b80000007047820 */ /* 0x000fc80000400000 */
[----:B------:R-:W-:-:S04]  /*18c0*/  FSETP.GEU.AND P0, PT, |R0|, 1.175494350822287508e-38, PT ;  /* 0x008000000000780b */ /* 0x000fc80003f0e200 */
[----:B------:R-:W-:-:S09]  /*18d0*/  FSEL R5, R4, R7, !P0 ;  /* 0x0000000704057208 */ /* 0x000fd20004000000 */
[----:B------:R-:W-:-:S06]  /*18e0*/  @!P0 FMUL R0, R0, 16777216 ;  /* 0x4b80000000008820 */ /* 0x000fcc0000400000 */
[----:B------:R-:W0:Y:S02]  /*18f0*/  MUFU.RCP R0, R0 ;  /* 0x0000000000007308 */ /* 0x000e240000001000 */
[----:B0-----:R-:W-:-:S04]  /*1900*/  FMUL R4, R0, R5 ;  /* 0x0000000500047220 */ /* 0x001fc80000400000 */
[----:B------:R-:W-:Y:S01]  /*1910*/  FMUL R3, R4, R3 ;  /* 0x0000000304037220 */ /* 0x000fe20000400000 */
[----:B------:R-:W-:Y:S06]  /*1920*/  BRA `(.L_x_16) ;  /* 0x0000000000247947 */ /* 0x000fec0003800000 */
.L_x_15:
[----:B------:R-:W-:Y:S01]  /*1930*/  FADD R7, R7, 2 ;  /* 0x4000000007077421 */ /* 0x000fe20000000000 */
[----:B------:R-:W-:-:S04]  /*1940*/  FMUL R0, R3, 16777216 ;  /* 0x4b80000003007820 */ /* 0x000fc80000400000 */
[----:B------:R-:W-:-:S04]  /*1950*/  FSETP.GEU.AND P0, PT, |R7|, 1.175494350822287508e-38, PT ;  /* 0x008000000700780b */ /* 0x000fc80003f0e200 */
[----:B------:R-:W-:-:S09]  /*1960*/  FSEL R0, R0, R3, !P0 ;  /* 0x0000000300007208 */ /* 0x000fd20004000000 */
[----:B------:R-:W-:-:S06]  /*1970*/  @!P0 FMUL R7, R7, 16777216 ;  /* 0x4b80000007078820 */ /* 0x000fcc0000400000 */
[----:B------:R-:W0:Y:S02]  /*1980*/  MUFU.RCP R7, R7 ;  /* 0x0000000700077308 */ /* 0x000e240000001000 */
[----:B0-----:R-:W-:-:S04]  /*1990*/  FMUL R0, R7, R0 ;  /* 0x0000000007007220 */ /* 0x001fc80000400000 */
[----:B------:R-:W-:-:S04]  /*19a0*/  FADD R0, R0, R0 ;  /* 0x0000000000007221 */ /* 0x000fc80000000000 */
[----:B------:R-:W-:-:S07]  /*19b0*/  FADD R3, -R0, R3 ;  /* 0x0000000300037221 */ /* 0x000fce0000000100 */
.L_x_16:
[----:B------:R-:W-:Y:S05]  /*19c0*/  BSYNC.RECONVERGENT B0 ;  /* 0x0000000000007941 */ /* 0x000fea0003800200 */
.L_x_14:
[----:B------:R-:W-:Y:S01]  /*19d0*/  FADD R10, -R6, R3 ;  /* 0x00000003060a7221 */ /* 0x000fe20000000100 */
[----:B------:R0:W1:Y:S01]  /*19e0*/  F2F.F64.F32 R18, R6 ;  /* 0x0000000600127310 */ /* 0x0000620000201800 */
[----:B------:R-:W-:Y:S01]  /*19f0*/  MOV R0, 0x0 ;  /* 0x0000000000007802 */ /* 0x000fe20000000f00 */
[----:B------:R-:W2:Y:S01]  /*1a00*/  LDCU.64 UR4, c[0x4][0x10] ;  /* 0x01000200ff0477ac */ /* 0x000ea20008000a00 */
[----:B------:R-:W-:Y:S02]  /*1a10*/  IMAD.MOV.U32 R7, RZ, RZ, R2 ;  /* 0x000000ffff077224 */ /* 0x000fe400078e0002 */
[----:B------:R3:W4:Y:S03]  /*1a20*/  LDC.64 R12, c[0x4][R0] ;  /* 0x01000000000c7b82 */ /* 0x0007260000000a00 */
[----:B------:R-:W-:Y:S01]  /*1a30*/  F2F.F64.F32 R8, R3 ;  /* 0x0000000300087310 */ /* 0x000fe20000201800 */
[----:B0-----:R-:W-:Y:S01]  /*1a40*/  IMAD.MOV.U32 R6, RZ, RZ, R22 ;  /* 0x000000ffff067224 */ /* 0x001fe200078e0016 */
[----:B-1----:R3:W-:Y:S06]  /*1a50*/  STL.128 [R1], R16 ;  /* 0x0000001001007387 */ /* 0x0027ec0000100c00 */
[----:B------:R-:W0:Y:S01]  /*1a60*/  F2F.F64.F32 R10, |R10| ;  /* 0x4000000a000a7310 */ /* 0x000e220000201800 */
[----:B--2---:R-:W-:-:S02]  /*1a70*/  IMAD.U32 R4, RZ, RZ, UR4 ;  /* 0x00000004ff047e24 */ /* 0x004fc4000f8e00ff */
[----:B------:R-:W-:Y:S01]  /*1a80*/  IMAD.U32 R5, RZ, RZ, UR5 ;  /* 0x00000005ff057e24 */ /* 0x000fe2000f8e00ff */
[----:B0-----:R3:W-:Y:S06]  /*1a90*/  STL.128 [R1+0x10], R8 ;  /* 0x0000100801007387 */ /* 0x0017ec0000100c00 */
[----:B------:R-:W-:-:S07]  /*1aa0*/  LEPC R20, `(.L_x_17) ;  /* 0x000000001014794e */ /* 0x000fce0000000000 */
[----:B---34-:R-:W-:Y:S05]  /*1ab0*/  CALL.ABS.NOINC R12 ;  /* 0x000000000c007343 */ /* 0x018fea0003c00000 */
.L_x_17:
[----:B------:R-:W-:Y:S01]  /*1ac0*/  UMOV UR4, 0x9999999a ;  /* 0x9999999a00047882 */ /* 0x000fe20000000000 */
[----:B------:R-:W-:Y:S02]  /*1ad0*/  UMOV UR5, 0x3fb99999 ;  /* 0x3fb9999900057882 */ /* 0x000fe40000000000 */
[----:B------:R-:W-:-:S06]  /*1ae0*/  DADD R16, R16, UR4 ;  /* 0x0000000410107e29 */ /* 0x000fcc0008000000 */
[----:B------:R-:W0:Y:S02]  /*1af0*/  F2F.F32.F64 R3, R16 ;  /* 0x0000001000037310 */ /* 0x000e240000301000 */
[----:B0-----:R-:W-:-:S13]  /*1b00*/  FSETP.GEU.AND P0, PT, R3, 100, PT ;  /* 0x42c800000300780b */ /* 0x001fda0003f0e000 */
[----:B------:R-:W-:Y:S05]  /*1b10*/  @!P0 BRA `(.L_x_18) ;  /* 0xffffffe400548947 */ /* 0x000fea000383ffff */
[----:B------:R-:W-:Y:S05]  /*1b20*/  EXIT ;  /* 0x000000000000794d */ /* 0x000fea0003800000 */
        .weak           $__internal_0_$__cuda_sm20_div_rn_f64_full
        .type           $__internal_0_$__cuda_sm20_div_rn_f64_full,@function
        .size           $__internal_0_$__cuda_sm20_div_rn_f64_full,(.L_x_50 - $__internal_0_$__cuda_sm20_div_rn_f64_full)
$__internal_0_$__cuda_sm20_div_rn_f64_full:
[C---:B------:R-:W-:Y:S01]  /*1b30*/  FSETP.GEU.AND P0, PT, |R9|.reuse, 1.469367938527859385e-39, PT ;  /* 0x001000000900780b */ /* 0x040fe20003f0e200 */
[----:B------:R-:W-:Y:S01]  /*1b40*/  IMAD.MOV.U32 R18, RZ, RZ, 0x1 ;  /* 0x00000001ff127424 */ /* 0x000fe200078e00ff */
[----:B------:R-:W-:Y:S01]  /*1b50*/  LOP3.LUT R10, R9, 0x800fffff, RZ, 0xc0, !PT ;  /* 0x800fffff090a7812 */ /* 0x000fe200078ec0ff */
[----:B------:R-:W-:Y:S01]  /*1b60*/  BSSY.RECONVERGENT B2, `(.L_x_19) ;  /* 0x0000054000027945 */ /* 0x000fe20003800200 */
[C---:B------:R-:W-:Y:S02]  /*1b70*/  FSETP.GEU.AND P2, PT, |R7|.reuse, 1.469367938527859385e-39, PT ;  /* 0x001000000700780b */ /* 0x040fe40003f4e200 */
[----:B------:R-:W-:Y:S02]  /*1b80*/  LOP3.LUT R11, R10, 0x3ff00000, RZ, 0xfc, !PT ;  /* 0x3ff000000a0b7812 */ /* 0x000fe400078efcff */
[----:B------:R-:W-:Y:S02]  /*1b90*/  MOV R10, R8 ;  /* 0x00000008000a7202 */ /* 0x000fe40000000f00 */
[----:B------:R-:W-:-:S02]  /*1ba0*/  LOP3.LUT R4, R7, 0x7ff00000, RZ, 0xc0, !PT ;  /* 0x7ff0000007047812 */ /* 0x000fc400078ec0ff */
[C---:B------:R-:W-:Y:S01]  /*1bb0*/  LOP3.LUT R23, R9.reuse, 0x7ff00000, RZ, 0xc0, !PT ;  /* 0x7ff0000009177812 */ /* 0x040fe200078ec0ff */
[----:B------:R-:W-:Y:S02]  /*1bc0*/  @!P0 DMUL R10, R8, 8.98846567431157953865e+307 ;  /* 0x7fe00000080a8828 */ /* 0x000fe40000000000 */
[----:B------:R-:W-:Y:S01]  /*1bd0*/  IMAD.MOV.U32 R26, RZ, RZ, R4 ;  /* 0x000000ffff1a7224 */ /* 0x000fe200078e0004 */
[C---:B------:R-:W-:Y:S01]  /*1be0*/  ISETP.GE.U32.AND P1, PT, R4.reuse, R23, PT ;  /* 0x000000170400720c */ /* 0x040fe20003f26070 */
[----:B------:R-:W-:Y:S01]  /*1bf0*/  @!P2 IMAD.MOV.U32 R24, RZ, RZ, RZ ;  /* 0x000000ffff18a224 */ /* 0x000fe200078e00ff */
[----:B------:R-:W-:Y:S01]  /*1c00*/  @!P2 LOP3.LUT R5, R9, 0x7ff00000, RZ, 0xc0, !PT ;  /* 0x7ff000000905a812 */ /* 0x000fe200078ec0ff */
[----:B------:R-:W0:Y:S03]  /*1c10*/  MUFU.RCP64H R19, R11 ;  /* 0x0000000b00137308 */ /* 0x000e260000001800 */
[----:B------:R-:W-:Y:S01]  /*1c20*/  @!P2 ISETP.GE.U32.AND P3, PT, R4, R5, PT ;  /* 0x000000050400a20c */ /* 0x000fe20003f66070 */
[----:B------:R-:W-:Y:S01]  /*1c30*/  IMAD.MOV.U32 R5, RZ, RZ, 0x1ca00000 ;  /* 0x1ca00000ff057424 */ /* 0x000fe200078e00ff */
[----:B------:R-:W-:-:S04]  /*1c40*/  @!P0 LOP3.LUT R23, R11, 0x7ff00000, RZ, 0xc0, !PT ;  /* 0x7ff000000b178812 */ /* 0x000fc800078ec0ff */
[----:B------:R-:W-:Y:S01]  /*1c50*/  @!P2 SEL R21, R5, 0x63400000, !P3 ;  /* 0x634000000515a807 */ /* 0x000fe20005800000 */
[----:B------:R-:W-:-:S03]  /*1c60*/  VIADD R27, R23, 0xffffffff ;  /* 0xffffffff171b7836 */ /* 0x000fc60000000000 */
[----:B------:R-:W-:Y:S01]  /*1c70*/  @!P2 LOP3.LUT R21, R21, 0x80000000, R7, 0xf8, !PT ;  /* 0x800000001515a812 */ /* 0x000fe200078ef807 */
[----:B0-----:R-:W-:-:S03]  /*1c80*/  DFMA R14, R18, -R10, 1 ;  /* 0x3ff00000120e742b */ /* 0x001fc6000000080a */
[----:B------:R-:W-:-:S05]  /*1c90*/  @!P2 LOP3.LUT R25, R21, 0x100000, RZ, 0xfc, !PT ;  /* 0x001000001519a812 */ /* 0x000fca00078efcff */
[----:B------:R-:W-:-:S08]  /*1ca0*/  DFMA R14, R14, R14, R14 ;  /* 0x0000000e0e0e722b */ /* 0x000fd0000000000e */
[----:B------:R-:W-:Y:S01]  /*1cb0*/  DFMA R18, R18, R14, R18 ;  /* 0x0000000e1212722b */ /* 0x000fe20000000012 */
[----:B------:R-:W-:Y:S01]  /*1cc0*/  SEL R15, R5, 0x63400000, !P1 ;  /* 0x63400000050f7807 */ /* 0x000fe20004800000 */
[----:B------:R-:W-:-:S03]  /*1cd0*/  IMAD.MOV.U32 R14, RZ, RZ, R6 ;  /* 0x000000ffff0e7224 */ /* 0x000fc600078e0006 */
[----:B------:R-:W-:-:S03]  /*1ce0*/  LOP3.LUT R15, R15, 0x800fffff, R7, 0xf8, !PT ;  /* 0x800fffff0f0f7812 */ /* 0x000fc600078ef807 */
[----:B------:R-:W-:-:S03]  /*1cf0*/  DFMA R20, R18, -R10, 1 ;  /* 0x3ff000001214742b */ /* 0x000fc6000000080a */
[----:B------:R-:W-:-:S05]  /*1d00*/  @!P2 DFMA R14, R14, 2, -R24 ;  /* 0x400000000e0ea82b */ /* 0x000fca0000000818 */
[----:B------:R-:W-:-:S05]  /*1d10*/  DFMA R18, R18, R20, R18 ;  /* 0x000000141212722b */ /* 0x000fca0000000012 */
[----:B------:R-:W-:-:S03]  /*1d20*/  @!P2 LOP3.LUT R26, R15, 0x7ff00000, RZ, 0xc0, !PT ;  /* 0x7ff000000f1aa812 */ /* 0x000fc600078ec0ff */
[----:B------:R-:W-:Y:S02]  /*1d30*/  DMUL R20, R18, R14 ;  /* 0x0000000e12147228 */ /* 0x000fe40000000000 */
[----:B------:R-:W-:-:S05]  /*1d40*/  VIADD R24, R26, 0xffffffff ;  /* 0xffffffff1a187836 */ /* 0x000fca0000000000 */
[----:B------:R-:W-:Y:S01]  /*1d50*/  ISETP.GT.U32.AND P0, PT, R24, 0x7feffffe, PT ;  /* 0x7feffffe1800780c */ /* 0x000fe20003f04070 */
[----:B------:R-:W-:-:S03]  /*1d60*/  DFMA R24, R20, -R10, R14 ;  /* 0x8000000a1418722b */ /* 0x000fc6000000000e */
[----:B------:R-:W-:-:S05]  /*1d70*/  ISETP.GT.U32.OR P0, PT, R27, 0x7feffffe, P0 ;  /* 0x7feffffe1b00780c */ /* 0x000fca0000704470 */
[----:B------:R-:W-:-:S08]  /*1d80*/  DFMA R24, R18, R24, R20 ;  /* 0x000000181218722b */ /* 0x000fd00000000014 */
[----:B------:R-:W-:Y:S05]  /*1d90*/  @P0 BRA `(.L_x_20) ;  /* 0x00000000006c0947 */ /* 0x000fea0003800000 */
[----:B------:R-:W-:Y:S01]  /*1da0*/  LOP3.LUT R7, R9, 0x7ff00000, RZ, 0xc0, !PT ;  /* 0x7ff0000009077812 */ /* 0x000fe200078ec0ff */
[----:B------:R-:W-:-:S03]  /*1db0*/  IMAD.MOV.U32 R18, RZ, RZ, RZ ;  /* 0x000000ffff127224 */ /* 0x000fc600078e00ff */
[CC--:B------:R-:W-:Y:S02]  /*1dc0*/  VIADDMNMX R6, R4.reuse, -R7.reuse, 0xb9600000, !PT ;  /* 0xb960000004067446 */ /* 0x0c0fe40007800907 */
[----:B------:R-:W-:Y:S02]  /*1dd0*/  ISETP.GE.U32.AND P0, PT, R4, R7, PT ;  /* 0x000000070400720c */ /* 0x000fe40003f06070 */
[----:B------:R-:W-:Y:S02]  /*1de0*/  VIMNMX R6, PT, PT, R6, 0x46a00000, PT ;  /* 0x46a0000006067848 */ /* 0x000fe40003fe0100 */
[----:B------:R-:W-:-:S05]  /*1df0*/  SEL R5, R5, 0x63400000, !P0 ;  /* 0x6340000005057807 */ /* 0x000fca0004000000 */
[----:B------:R-:W-:-:S04]  /*1e00*/  IMAD.IADD R6, R6, 0x1, -R5 ;  /* 0x0000000106067824 */ /* 0x000fc800078e0a05 */
[----:B------:R-:W-:-:S06]  /*1e10*/  VIADD R19, R6, 0x7fe00000 ;  /* 0x7fe0000006137836 */ /* 0x000fcc0000000000 */
[----:B------:R-:W-:-:S10]  /*1e20*/  DMUL R4, R24, R18 ;  /* 0x0000001218047228 */ /* 0x000fd40000000000 */
[----:B------:R-:W-:-:S13]  /*1e30*/  FSETP.GTU.AND P0, PT, |R5|, 1.469367938527859385e-39, PT ;  /* 0x001000000500780b */ /* 0x000fda0003f0c200 */
[----:B------:R-:W-:Y:S05]  /*1e40*/  @P0 BRA `(.L_x_21) ;  /* 0x0000000000940947 */ /* 0x000fea0003800000 */
[----:B------:R-:W-:Y:S01]  /*1e50*/  DFMA R10, R24, -R10, R14 ;  /* 0x8000000a180a722b */ /* 0x000fe2000000000e */
[----:B------:R-:W-:-:S09]  /*1e60*/  IMAD.MOV.U32 R18, RZ, RZ, RZ ;  /* 0x000000ffff127224 */ /* 0x000fd200078e00ff */
[C---:B------:R-:W-:Y:S02]  /*1e70*/  FSETP.NEU.AND P0, PT, R11.reuse, RZ, PT ;  /* 0x000000ff0b00720b */ /* 0x040fe40003f0d000 */
[----:B------:R-:W-:-:S04]  /*1e80*/  LOP3.LUT R7, R11, 0x80000000, R9, 0x48, !PT ;  /* 0x800000000b077812 */ /* 0x000fc800078e4809 */
[----:B------:R-:W-:-:S07]  /*1e90*/  LOP3.LUT R19, R7, R19, RZ, 0xfc, !PT ;  /* 0x0000001307137212 */ /* 0x000fce00078efcff */
[----:B------:R-:W-:Y:S05]  /*1ea0*/  @!P0 BRA `(.L_x_21) ;  /* 0x00000000007c8947 */ /* 0x000fea0003800000 */
[----:B------:R-:W-:Y:S01]  /*1eb0*/  IMAD.MOV R9, RZ, RZ, -R6 ;  /* 0x000000ffff097224 */ /* 0x000fe200078e0a06 */
[----:B------:R-:W-:Y:S01]  /*1ec0*/  MOV R8, RZ ;  /* 0x000000ff00087202 */ /* 0x000fe20000000f00 */
[----:B------:R-:W-:-:S05]  /*1ed0*/  DMUL.RP R18, R24, R18 ;  /* 0x0000001218127228 */ /* 0x000fca0000008000 */
[----:B------:R-:W-:-:S05]  /*1ee0*/  DFMA R8, R4, -R8, R24 ;  /* 0x800000080408722b */ /* 0x000fca0000000018 */
[----:B------:R-:W-:Y:S02]  /*1ef0*/  LOP3.LUT R7, R19, R7, RZ, 0x3c, !PT ;  /* 0x0000000713077212 */ /* 0x000fe400078e3cff */
[----:B------:R-:W-:-:S04]  /*1f00*/  IADD3 R8, PT, PT, -R6, -0x43300000, RZ ;  /* 0xbcd0000006087810 */ /* 0x000fc80007ffe1ff */
[----:B------:R-:W-:-:S04]  /*1f10*/  FSETP.NEU.AND P0, PT, |R9|, R8, PT ;  /* 0x000000080900720b */ /* 0x000fc80003f0d200 */
[----:B------:R-:W-:Y:S02]  /*1f20*/  FSEL R4, R18, R4, !P0 ;  /* 0x0000000412047208 */ /* 0x000fe40004000000 */
[----:B------:R-:W-:Y:S01]  /*1f30*/  FSEL R5, R7, R5, !P0 ;  /* 0x0000000507057208 */ /* 0x000fe20004000000 */
[----:B------:R-:W-:Y:S06]  /*1f40*/  BRA `(.L_x_21) ;  /* 0x0000000000547947 */ /* 0x000fec0003800000 */
.L_x_20:
[----:B------:R-:W-:-:S14]  /*1f50*/  DSETP.NAN.AND P0, PT, R6, R6, PT ;  /* 0x000000060600722a */ /* 0x000fdc0003f08000 */
[----:B------:R-:W-:Y:S05]  /*1f60*/  @P0 BRA `(.L_x_22) ;  /* 0x0000000000440947 */ /* 0x000fea0003800000 */
[----:B------:R-:W-:-:S14]  /*1f70*/  DSETP.NAN.AND P0, PT, R8, R8, PT ;  /* 0x000000080800722a */ /* 0x000fdc0003f08000 */
[----:B------:R-:W-:Y:S05]  /*1f80*/  @P0 BRA `(.L_x_23) ;  /* 0x0000000000300947 */ /* 0x000fea0003800000 */
[----:B------:R-:W-:Y:S01]  /*1f90*/  ISETP.NE.AND P0, PT, R26, R23, PT ;  /* 0x000000171a00720c */ /* 0x000fe20003f05270 */
[----:B------:R-:W-:Y:S02]  /*1fa0*/  IMAD.MOV.U32 R4, RZ, RZ, 0x0 ;  /* 0x00000000ff047424 */ /* 0x000fe400078e00ff */
[----:B------:R-:W-:-:S10]  /*1fb0*/  IMAD.MOV.U32 R5, RZ, RZ, -0x80000 ;  /* 0xfff80000ff057424 */ /* 0x000fd400078e00ff */
[----:B------:R-:W-:Y:S05]  /*1fc0*/  @!P0 BRA `(.L_x_21) ;  /* 0x0000000000348947 */ /* 0x000fea0003800000 */
[----:B------:R-:W-:Y:S02]  /*1fd0*/  ISETP.NE.AND P0, PT, R26, 0x7ff00000, PT ;  /* 0x7ff000001a00780c */ /* 0x000fe40003f05270 */
[----:B------:R-:W-:Y:S02]  /*1fe0*/  LOP3.LUT R5, R7, 0x80000000, R9, 0x48, !PT ;  /* 0x8000000007057812 */ /* 0x000fe400078e4809 */
[----:B------:R-:W-:-:S13]  /*1ff0*/  ISETP.EQ.OR P0, PT, R23, RZ, !P0 ;  /* 0x000000ff1700720c */ /* 0x000fda0004702670 */
[----:B------:R-:W-:Y:S01]  /*2000*/  @P0 LOP3.LUT R6, R5, 0x7ff00000, RZ, 0xfc, !PT ;  /* 0x7ff0000005060812 */ /* 0x000fe200078efcff */
[----:B------:R-:W-:Y:S02]  /*2010*/  @!P0 IMAD.MOV.U32 R4, RZ, RZ, RZ ;  /* 0x000000ffff048224 */ /* 0x000fe400078e00ff */
[----:B------:R-:W-:Y:S02]  /*2020*/  @P0 IMAD.MOV.U32 R4, RZ, RZ, RZ ;  /* 0x000000ffff040224 */ /* 0x000fe400078e00ff */
[----:B------:R-:W-:Y:S01]  /*2030*/  @P0 IMAD.MOV.U32 R5, RZ, RZ, R6 ;  /* 0x000000ffff050224 */ /* 0x000fe200078e0006 */
[----:B------:R-:W-:Y:S06]  /*2040*/  BRA `(.L_x_21) ;  /* 0x0000000000147947 */ /* 0x000fec0003800000 */
.L_x_23:
[----:B------:R-:W-:Y:S01]  /*2050*/  LOP3.LUT R5, R9, 0x80000, RZ, 0xfc, !PT ;  /* 0x0008000009057812 */ /* 0x000fe200078efcff */
[----:B------:R-:W-:Y:S01]  /*2060*/  IMAD.MOV.U32 R4, RZ, RZ, R8 ;  /* 0x000000ffff047224 */ /* 0x000fe200078e0008 */
[----:B------:R-:W-:Y:S06]  /*2070*/  BRA `(.L_x_21) ;  /* 0x0000000000087947 */ /* 0x000fec0003800000 */
.L_x_22:
[----:B------:R-:W-:Y:S01]  /*2080*/  LOP3.LUT R5, R7, 0x80000, RZ, 0xfc, !PT ;  /* 0x0008000007057812 */ /* 0x000fe200078efcff */
[----:B------:R-:W-:-:S07]  /*2090*/  IMAD.MOV.U32 R4, RZ, RZ, R6 ;  /* 0x000000ffff047224 */ /* 0x000fce00078e0006 */
.L_x_21:
[----:B------:R-:W-:Y:S05]  /*20a0*/  BSYNC.RECONVERGENT B2 ;  /* 0x0000000000027941 */ /* 0x000fea0003800200 */
.L_x_19:
[----:B------:R-:W-:Y:S02]  /*20b0*/  IMAD.MOV.U32 R6, RZ, RZ, R4 ;  /* 0x000000ffff067224 */ /* 0x000fe400078e0004 */
[----:B------:R-:W-:Y:S02]  /*20c0*/  IMAD.MOV.U32 R7, RZ, RZ, R5 ;  /* 0x000000ffff077224 */ /* 0x000fe400078e0005 */
[----:B------:R-:W-:Y:S02]  /*20d0*/  IMAD.MOV.U32 R4, RZ, RZ, R0 ;  /* 0x000000ffff047224 */ /* 0x000fe400078e0000 */
[----:B------:R-:W-:-:S04]  /*20e0*/  IMAD.MOV.U32 R5, RZ, RZ, 0x0 ;  /* 0x00000000ff057424 */ /* 0x000fc800078e00ff */
[----:B------:R-:W-:Y:S05]  /*20f0*/  RET.REL.NODEC R4 `(_Z10test_finalv) ;  /* 0xffffffdc04c07950 */ /* 0x000fea0003c3ffff */
.L_x_24:
[----:B------:R-:W-:-:S00]  /*2100*/  BRA `(.L_x_24) ;  /* 0xfffffffc00fc7947 */ /* 0x000fc0000383ffff */
[----:B------:R-:W-:-:S00]  /*2110*/  NOP ;  /* 0x0000000000007918 */ /* 0x000fc00000000000 */
        /* <DEDUP_REMOVED lines=14> */
.L_x_50:


//--------------------- .text._Z4testv            --------------------------
	.section	.text._Z4testv,"ax",@progbits
	.align	128
        .global         _Z4testv
        .type           _Z4testv,@function
        .size           _Z4testv,(.L_x_51 - _Z4testv)
        .other          _Z4testv,@"STO_CUDA_ENTRY STV_DEFAULT"
_Z4testv:
.text._Z4testv:
[----:B------:R-:W0:Y:S01]  /*0000*/  LDC R1, c[0x0][0x37c] ;  /* 0x0000df00ff017b82 */ /* 0x000e220000000800 */
[----:B------:R-:W1:Y:S01]  /*0010*/  LDCU UR4, c[0x0][0x2f8] ;  /* 0x00005f00ff0477ac */ /* 0x000e620008000800 */
[----:B0-----:R-:W-:Y:S02]  /*0020*/  VIADD R1, R1, 0xffffffb8 ;  /* 0xffffffb801017836 */ /* 0x001fe40000000000 */
[----:B------:R-:W-:Y:S01]  /*0030*/  IMAD.MOV.U32 R3, RZ, RZ, -0x3d380000 ;  /* 0xc2c80000ff037424 */ /* 0x000fe200078e00ff */
[----:B------:R-:W0:Y:S02]  /*0040*/  LDCU UR5, c[0x0][0x2fc] ;  /* 0x00005f80ff0577ac */ /* 0x000e240008000800 */
[----:B-1----:R-:W-:-:S05]  /*0050*/  IADD3 R18, P0, PT, R1, UR4, RZ ;  /* 0x0000000401127c10 */ /* 0x002fca000ff1e0ff */
[----:B0-----:R-:W-:-:S08]  /*0060*/  IMAD.X R2, RZ, RZ, UR5, P0 ;  /* 0x00000005ff027e24 */ /* 0x001fd000080e06ff */
.L_x_43:
[----:B------:R-:W0:Y:S01]  /*0070*/  F2F.F64.F32 R16, R3 ;  /* 0x0000000300107310 */ /* 0x000e220000201800 */
[----:B------:R-:W-:Y:S02]  /*0080*/  HFMA2 R6, -RZ, RZ, 1323, -4.565715789794921875e-05 ;  /* 0x652b82feff067431 */ /* 0x000fe400000001ff */
[----:B------:R-:W-:Y:S01]  /*0090*/  IMAD.MOV.U32 R7, RZ, RZ, 0x3ff71547 ;  /* 0x3ff71547ff077424 */ /* 0x000fe200078e00ff */
[----:B------:R-:W-:Y:S01]  /*00a0*/  UMOV UR4, 0x3b39803f ;  /* 0x3b39803f00047882 */ /* 0x000fe20000000000 */
[----:B------:R-:W-:Y:S01]  /*00b0*/  IMAD.MOV.U32 R4, RZ, RZ, -0x105c611 ;  /* 0xfefa39efff047424 */ /* 0x000fe200078e00ff */
[----:B------:R-:W-:Y:S01]  /*00c0*/  UMOV UR5, 0x3c7abc9e ;  /* 0x3c7abc9e00057882 */ /* 0x000fe20000000000 */
[----:B------:R-:W-:Y:S01]  /*00d0*/  IMAD.MOV.U32 R5, RZ, RZ, 0x3fe62e42 ;  /* 0x3fe62e42ff057424 */ /* 0x000fe200078e00ff */
[----:B------:R-:W-:Y:S01]  /*00e0*/  BSSY.RECONVERGENT B0, `(.L_x_25) ;  /* 0x0000035000007945 */ /* 0x000fe20003800200 */
[----:B0-----:R-:W-:Y:S01]  /*00f0*/  DFMA R6, R16, R6, 6.75539944105574400000e+15 ;  /* 0x433800001006742b */ /* 0x001fe20000000006 */
[----:B------:R-:W-:-:S07]  /*0100*/  FSETP.GEU.AND P0, PT, |R17|, 4.1917929649353027344, PT ;  /* 0x4086232b1100780b */ /* 0x000fce0003f0e200 */
[----:B------:R-:W-:-:S08]  /*0110*/  DADD R8, R6, -6.75539944105574400000e+15 ;  /* 0xc338000006087429 */ /* 0x000fd00000000000 */
[----:B------:R-:W-:-:S08]  /*0120*/  DFMA R10, R8, -R4, R16 ;  /* 0x80000004080a722b */ /* 0x000fd00000000010 */
[----:B------:R-:W-:Y:S01]  /*0130*/  DFMA R8, R8, -UR4, R10 ;  /* 0x8000000408087c2b */ /* 0x000fe2000800000a */
[----:B------:R-:W-:Y:S01]  /*0140*/  UMOV UR4, 0x69ce2bdf ;  /* 0x69ce2bdf00047882 */ /* 0x000fe20000000000 */
[----:B------:R-:W-:Y:S01]  /*0150*/  MOV R10, 0xfca213ea ;  /* 0xfca213ea000a7802 */ /* 0x000fe20000000f00 */
[----:B------:R-:W-:Y:S01]  /*0160*/  IMAD.MOV.U32 R11, RZ, RZ, 0x3e928af3 ;  /* 0x3e928af3ff0b7424 */ /* 0x000fe200078e00ff */
[----:B------:R-:W-:-:S05]  /*0170*/  UMOV UR5, 0x3e5ade15 ;  /* 0x3e5ade1500057882 */ /* 0x000fca0000000000 */
        /* <DEDUP_REMOVED lines=37> */
[----:B------:R-:W-:-:S04]  /*03d0*/  @!P1 SHF.R.S32.HI R7, RZ, 0x1, R0 ;  /* 0x00000001ff079819 */ /* 0x000fc80000011400 */
[----:B------:R-:W-:Y:S01]  /*03e0*/  @!P1 IADD3 R6, PT, PT, R6, -R7, RZ ;  /* 0x8000000706069210 */ /* 0x000fe20007ffe0ff */
[----:B------:R-:W-:-:S03]  /*03f0*/  @!P1 IMAD R7, R7, 0x100000, R11 ;  /* 0x0010000007079824 */ /* 0x000fc600078e020b */
[----:B------:R-:W-:Y:S01]  /*0400*/  @!P1 LEA R9, R6, 0x3ff00000, 0x14 ;  /* 0x3ff0000006099811 */ /* 0x000fe200078ea0ff */
[----:B------:R-:W-:-:S06]  /*0410*/  @!P1 IMAD.MOV.U32 R6, RZ, RZ, R10 ;  /* 0x000000ffff069224 */ /* 0x000fcc00078e000a */
[----:B------:R-:W-:-:S11]  /*0420*/  @!P1 DMUL R12, R6, R8 ;  /* 0x00000008060c9228 */ /* 0x000fd60000000000 */
.L_x_26:
[----:B------:R-:W-:Y:S05]  /*0430*/  BSYNC.RECONVERGENT B0 ;  /* 0x0000000000007941 */ /* 0x000fea0003800200 */
.L_x_25:
[C---:B------:R-:W-:Y:S01]  /*0440*/  FSETP.GT.AND P0, PT, R13.reuse, -1.6999999284744262695, PT ;  /* 0xbfd999990d00780b */ /* 0x040fe20003f04000 */
[----:B------:R-:W-:Y:S03]  /*0450*/  BSSY.RECONVERGENT B0, `(.L_x_27) ;  /* 0x0000089000007945 */ /* 0x000fe60003800200 */
[----:B------:R-:W-:-:S13]  /*0460*/  FSETP.GEU.OR P0, PT, R13, 1.7916666269302368164, !P0 ;  /* 0x3fe555550d00780b */ /* 0x000fda000470e400 */
[----:B------:R-:W-:Y:S05]  /*0470*/  @P0 BRA `(.L_x_28) ;  /* 0x0000000000d40947 */ /* 0x000fea0003800000 */
[----:B------:R-:W-:Y:S01]  /*0480*/  DADD R8, R12, 2 ;  /* 0x400000000c087429 */ /* 0x000fe20000000000 */
[----:B------:R-:W-:Y:S01]  /*0490*/  MOV R4, 0x1 ;  /* 0x0000000100047802 */ /* 0x000fe20000000f00 */
[----:B------:R-:W-:Y:S01]  /*04a0*/  BSSY.RECONVERGENT B1, `(.L_x_29) ;  /* 0x0000014000017945 */ /* 0x000fe20003800200 */
[----:B------:R-:W-:-:S03]  /*04b0*/  FSETP.GEU.AND P1, PT, |R13|, 6.5827683646048100446e-37, PT ;  /* 0x036000000d00780b */ /* 0x000fc60003f2e200 */
        /* <DEDUP_REMOVED lines=12> */
[----:B------:R-:W-:Y:S01]  /*0580*/  IMAD.MOV.U32 R6, RZ, RZ, R12 ;  /* 0x000000ffff067224 */ /* 0x000fe200078e000c */
[----:B------:R-:W-:Y:S01]  /*0590*/  MOV R0, 0x5c0 ;  /* 0x000005c000007802 */ /* 0x000fe20000000f00 */
[----:B------:R-:W-:-:S07]  /*05a0*/  IMAD.MOV.U32 R7, RZ, RZ, R13 ;  /* 0x000000ffff077224 */ /* 0x000fce00078e000d */
[----:B------:R-:W-:Y:S05]  /*05b0*/  CALL.REL.NOINC `($__internal_1_$__cuda_sm20_div_rn_f64_full) ;  /* 0x0000001c00287944 */ /* 0x000fea0003c00000 */
[----:B------:R-:W-:Y:S01]  /*05c0*/  IMAD.MOV.U32 R4, RZ, RZ, R6 ;  /* 0x000000ffff047224 */ /* 0x000fe200078e0006 */
[----:B------:R-:W-:-:S07]  /*05d0*/  MOV R5, R7 ;  /* 0x0000000700057202 */ /* 0x000fce0000000f00 */
.L_x_30:
[----:B------:R-:W-:Y:S05]  /*05e0*/  BSYNC.RECONVERGENT B1 ;  /* 0x0000000000017941 */ /* 0x000fea0003800200 */
.L_x_29:
        /* <DEDUP_REMOVED lines=30> */
.L_x_28:
[----:B------:R-:W-:-:S10]  /*07d0*/  DADD R6, R12, 1 ;  /* 0x3ff000000c067429 */ /* 0x000fd40000000000 */
[----:B------:R-:W-:Y:S01]  /*07e0*/  ISETP.GT.AND P0, PT, R7, 0xfffff, PT ;  /* 0x000fffff0700780c */ /* 0x000fe20003f04270 */
[----:B------:R-:W-:Y:S01]  /*07f0*/  IMAD.MOV.U32 R8, RZ, RZ, R6 ;  /* 0x000000ffff087224 */ /* 0x000fe200078e0006 */
[----:B------:R-:W-:-:S11]  /*0800*/  MOV R9, R7 ;  /* 0x0000000700097202 */ /* 0x000fd60000000f00 */
[----:B------:R-:W-:-:S10]  /*0810*/  @!P0 DMUL R8, R8, 1.80143985094819840000e+16 ;  /* 0x4350000008088828 */ /* 0x000fd40000000000 */
[----:B------:R-:W-:Y:S02]  /*0820*/  @!P0 IMAD.MOV.U32 R7, RZ, RZ, R9 ;  /* 0x000000ffff078224 */ /* 0x000fe400078e0009 */
[----:B------:R-:W-:Y:S02]  /*0830*/  @!P0 IMAD.MOV.U32 R6, RZ, RZ, R8 ;  /* 0x000000ffff068224 */ /* 0x000fe400078e0008 */
[----:B------:R-:W-:-:S05]  /*0840*/  VIADD R0, R7, 0xffffffff ;  /* 0xffffffff07007836 */ /* 0x000fca0000000000 */
[----:B------:R-:W-:Y:S01]  /*0850*/  ISETP.GT.U32.AND P1, PT, R0, 0x7feffffe, PT ;  /* 0x7feffffe0000780c */ /* 0x000fe20003f24070 */
[----:B------:R-:W-:Y:S01]  /*0860*/  IMAD.MOV.U32 R0, RZ, RZ, -0x3ff ;  /* 0xfffffc01ff007424 */ /* 0x000fe200078e00ff */
[----:B------:R-:W-:-:S11]  /*0870*/  @!P0 MOV R0, 0xfffffbcb ;  /* 0xfffffbcb00008802 */ /* 0x000fd60000000f00 */
        /* <DEDUP_REMOVED lines=14> */
[----:B------:R-:W-:Y:S01]  /*0960*/  @P0 VIADD R11, R9, 0xfff00000 ;  /* 0xfff00000090b0836 */ /* 0x000fe20000000000 */
[----:B------:R-:W-:-:S04]  /*0970*/  @P0 IADD3 R0, PT, PT, R0, 0x1, RZ ;  /* 0x0000000100000810 */ /* 0x000fc80007ffe0ff */
[----:B------:R-:W-:Y:S02]  /*0980*/  @P0 MOV R9, R11 ;  /* 0x0000000b00090202 */ /* 0x000fe40000000f00 */
[----:B------:R-:W-:-:S04]  /*0990*/  LOP3.LUT R24, R0, 0x80000000, RZ, 0x3c, !PT ;  /* 0x8000000000187812 */ /* 0x000fc800078e3cff */
        /* <DEDUP_REMOVED lines=46> */
.L_x_32:
[----:B------:R-:W-:Y:S01]  /*0c80*/  IMAD.MOV.U32 R4, RZ, RZ, 0x0 ;  /* 0x00000000ff047424 */ /* 0x000fe200078e00ff */
[----:B------:R-:W-:Y:S01]  /*0c90*/  LOP3.LUT P0, RZ, R9, 0x7fffffff, RZ, 0xc0, !PT ;  /* 0x7fffffff09ff7812 */ /* 0x000fe2000780c0ff */
[----:B------:R-:W-:-:S06]  /*0ca0*/  IMAD.MOV.U32 R5, RZ, RZ, 0x7ff00000 ;  /* 0x7ff00000ff057424 */ /* 0x000fcc00078e00ff */
[----:B------:R-:W-:-:S10]  /*0cb0*/  DFMA R4, R8, R4, +INF ;  /* 0x7ff000000804742b */ /* 0x000fd40000000004 */
[----:B------:R-:W-:Y:S02]  /*0cc0*/  FSEL R8, R4, RZ, P0 ;  /* 0x000000ff04087208 */ /* 0x000fe40000000000 */
[----:B------:R-:W-:-:S07]  /*0cd0*/  FSEL R9, R5, -QNAN , P0 ;  /* 0xfff0000005097808 */ /* 0x000fce0000000000 */
.L_x_31:
[----:B------:R-:W-:Y:S05]  /*0ce0*/  BSYNC.RECONVERGENT B0 ;  /* 0x0000000000007941 */ /* 0x000fea0003800200 */
.L_x_27:
[----:B------:R-:W-:Y:S01]  /*0cf0*/  DADD R4, -RZ, -R8 ;  /* 0x00000000ff047229 */ /* 0x000fe20000000908 */
[----:B------:R-:W-:Y:S09]  /*0d00*/  BSSY.RECONVERGENT B0, `(.L_x_33) ;  /* 0x0000047000007945 */ /* 0x000ff20003800200 */
[----:B------:R-:W-:-:S04]  /*0d10*/  FSETP.GT.AND P0, PT, R5, -3.1640625, PT ;  /* 0xc04a80000500780b */ /* 0x000fc80003f04000 */
[----:B------:R-:W-:-:S13]  /*0d20*/  FSETP.GEU.OR P0, PT, R5, 4.1931471824645996094, !P0 ;  /* 0x40862e430500780b */ /* 0x000fda000470e400 */
[----:B------:R-:W-:Y:S05]  /*0d30*/  @P0 BRA `(.L_x_34) ;  /* 0x0000000000f00947 */ /* 0x000fea0003800000 */
[----:B------:R-:W-:Y:S01]  /*0d40*/  MOV R6, 0x652b82fe ;  /* 0x652b82fe00067802 */ /* 0x000fe20000000f00 */
[----:B------:R-:W-:Y:S01]  /*0d50*/  IMAD.MOV.U32 R7, RZ, RZ, 0x3ff71547 ;  /* 0x3ff71547ff077424 */ /* 0x000fe200078e00ff */
[----:B------:R-:W-:Y:S01]  /*0d60*/  UMOV UR4, 0xfefa39ef ;  /* 0xfefa39ef00047882 */ /* 0x000fe20000000000 */
[----:B------:R-:W-:Y:S01]  /*0d70*/  UMOV UR5, 0x3fe62e42 ;  /* 0x3fe62e4200057882 */ /* 0x000fe20000000000 */
[----:B------:R-:W-:Y:S01]  /*0d80*/  IMAD.SHL.U32 R0, R5, 0x2, RZ ;  /* 0x0000000205007824 */ /* 0x000fe200078e00ff */
[----:B------:R-:W-:Y:S01]  /*0d90*/  MOV R14, 0x8ebd13cd ;  /* 0x8ebd13cd000e7802 */ /* 0x000fe20000000f00 */
[----:B------:R-:W-:Y:S01]  /*0da0*/  IMAD.MOV.U32 R15, RZ, RZ, 0x3e5af86d ;  /* 0x3e5af86dff0f7424 */ /* 0x000fe200078e00ff */
[----:B------:R-:W-:Y:S02]  /*0db0*/  DFMA R6, -R8, R6, 6.75539944105574400000e+15 ;  /* 0x433800000806742b */ /* 0x000fe40000000106 */
[C---:B------:R-:W-:Y:S02]  /*0dc0*/  ISETP.GE.U32.AND P0, PT, R0.reuse, 0x7fb3e647, PT ;  /* 0x7fb3e6470000780c */ /* 0x040fe40003f06070 */
[----:B------:R-:W-:-:S04]  /*0dd0*/  ISETP.NE.AND P1, PT, R0, RZ, PT ;  /* 0x000000ff0000720c */ /* 0x000fc80003f25270 */
        /* <DEDUP_REMOVED lines=15> */
[----:B------:R-:W-:Y:S01]  /*0ed0*/  SEL R7, R6, 0x7fe00000, P0 ;  /* 0x7fe0000006077807 */ /* 0x000fe20000000000 */
[----:B------:R-:W-:-:S04]  /*0ee0*/  IMAD.MOV.U32 R6, RZ, RZ, RZ ;  /* 0x000000ffff067224 */ /* 0x000fc800078e00ff */
        /* <DEDUP_REMOVED lines=33> */
.L_x_34:
[C-C-:B------:R-:W-:Y:S01]  /*1100*/  DADD R6, -R8.reuse, -R8.reuse ;  /* 0x0000000008067229 */ /* 0x140fe20000000908 */
[----:B------:R-:W-:Y:S01]  /*1110*/  ISETP.GE.AND P1, PT, R5, RZ, PT ;  /* 0x000000ff0500720c */ /* 0x000fe20003f26270 */
[----:B------:R-:W-:Y:S01]  /*1120*/  DSETP.NAN.AND P0, PT, R8, R8, PT ;  /* 0x000000080800722a */ /* 0x000fe20003f08000 */
[----:B------:R-:W-:-:S04]  /*1130*/  MOV R5, 0x3ff00000 ;  /* 0x3ff0000000057802 */ /* 0x000fc80000000f00 */
[----:B------:R-:W-:-:S03]  /*1140*/  FSEL R5, -R5, +QNAN , !P1 ;  /* 0x7ff0000005057808 */ /* 0x000fc60004800100 */
[----:B------:R-:W-:Y:S02]  /*1150*/  FSEL R4, R6, RZ, P0 ;  /* 0x000000ff06047208 */ /* 0x000fe40000000000 */
[----:B------:R-:W-:-:S07]  /*1160*/  FSEL R5, R7, R5, P0 ;  /* 0x0000000507057208 */ /* 0x000fce0000000000 */
.L_x_35:
[----:B------:R-:W-:Y:S05]  /*1170*/  BSYNC.RECONVERGENT B0 ;  /* 0x0000000000007941 */ /* 0x000fea0003800200 */
.L_x_33:
        /* <DEDUP_REMOVED lines=11> */
[----:B------:R-:W-:Y:S02]  /*1230*/  MOV R15, 0x3e928a27 ;  /* 0x3e928a27000f7802 */ /* 0x000fe40000000f00 */
[----:B------:R-:W0:Y:S01]  /*1240*/  F2F.F32.F64 R0, R12 ;  /* 0x0000000c00007310 */ /* 0x000e220000301000 */
[----:B------:R-:W-:Y:S01]  /*1250*/  ISETP.GT.U32.AND P0, PT, R7, 0x40330fc1, PT ;  /* 0x40330fc10700780c */ /* 0x000fe20003f04070 */
        /* <DEDUP_REMOVED lines=43> */
[----:B------:R-:W-:Y:S01]  /*1510*/  IMAD.MOV.U32 R10, RZ, RZ, 0x0 ;  /* 0x00000000ff0a7424 */ /* 0x000fe200078e00ff */
[----:B------:R-:W-:-:S06]  /*1520*/  MOV R11, 0x40000000 ;  /* 0x40000000000b7802 */ /* 0x000fcc0000000f00 */
[----:B------:R-:W-:-:S10]  /*1530*/  DFMA R12, R12, -R10, 1 ;  /* 0x3ff000000c0c742b */ /* 0x000fd4000000080a */
[----:B------:R-:W-:Y:S02]  /*1540*/  FSEL R7, R13, 1.875, !P0 ;  /* 0x3ff000000d077808 */ /* 0x000fe40004000000 */
[----:B------:R-:W-:Y:S02]  /*1550*/  FSEL R8, R12, RZ, !P0 ;  /* 0x000000ff0c087208 */ /* 0x000fe40004000000 */
[----:B------:R-:W-:Y:S01]  /*1560*/  LOP3.LUT R9, R7, 0x80000000, R9, 0xb8, !PT ;  /* 0x8000000007097812 */ /* 0x000fe200078eb809 */
[----:B------:R-:W-:Y:S06]  /*1570*/  BRA `(.L_x_38) ;  /* 0x00000000008c7947 */ /* 0x000fec0003800000 */
.L_x_37:
        /* <DEDUP_REMOVED lines=35> */
.L_x_38:
[----:B------:R-:W-:Y:S05]  /*17b0*/  BSYNC.RECONVERGENT B0 ;  /* 0x0000000000007941 */ /* 0x000fea0003800200 */
.L_x_36:
[----:B------:R-:W-:Y:S01]  /*17c0*/  FMUL R7, R3, 1.4426950216293334961 ;  /* 0x3fb8aa3b03077820 */ /* 0x000fe20000400000 */
[----:B------:R-:W-:Y:S04]  /*17d0*/  BSSY.RECONVERGENT B0, `(.L_x_39) ;  /* 0x0000055000007945 */ /* 0x000fe80003800200 */
[----:B------:R-:W-:-:S13]  /*17e0*/  FSETP.GEU.AND P0, PT, R7, -126, PT ;  /* 0xc2fc00000700780b */ /* 0x000fda0003f0e000 */
[----:B------:R-:W-:-:S04]  /*17f0*/  @!P0 FMUL R7, R7, 0.5 ;  /* 0x3f00000007078820 */ /* 0x000fc80000400000 */
[----:B------:R-:W0:Y:S02]  /*1800*/  MUFU.EX2 R0, R7 ;  /* 0x0000000700007308 */ /* 0x000e240000000800 */
[----:B0-----:R-:W-:-:S04]  /*1810*/  @!P0 FMUL R0, R0, R0 ;  /* 0x0000000000008220 */ /* 0x001fc80000400000 */
[----:B------:R-:W-:-:S04]  /*1820*/  FADD R11, R0, R0 ;  /* 0x00000000000b7221 */ /* 0x000fc80000000000 */
[CC--:B------:R-:W-:Y:S01]  /*1830*/  FFMA R6, R0.reuse, R0.reuse, R11 ;  /* 0x0000000000067223 */ /* 0x0c0fe2000000000b */
[----:B------:R-:W-:-:S03]  /*1840*/  FFMA R0, R0, R0, R0 ;  /* 0x0000000000007223 */ /* 0x000fc60000000000 */
[C---:B------:R-:W-:Y:S01]  /*1850*/  FMUL R14, R6.reuse, R6 ;  /* 0x00000006060e7220 */ /* 0x040fe20000400000 */
[----:B------:R0:W-:Y:S01]  /*1860*/  F2F.F64.F32 R12, R6 ;  /* 0x00000006000c7310 */ /* 0x0001e20000201800 */
[C---:B------:R-:W-:Y:S01]  /*1870*/  FADD R15, R6.reuse, 2 ;  /* 0x40000000060f7421 */ /* 0x040fe20000000000 */
[----:B------:R-:W-:-:S04]  /*1880*/  FMUL R7, R6, 16777216 ;  /* 0x4b80000006077820 */ /* 0x000fc80000400000 */
[----:B------:R-:W-:Y:S02]  /*1890*/  FSETP.GEU.AND P0, PT, |R15|, 1.175494350822287508e-38, PT ;  /* 0x008000000f00780b */ /* 0x000fe40003f0e200 */
[----:B------:R-:W1:Y:S02]  /*18a0*/  F2F.F64.F32 R10, R14 ;  /* 0x0000000e000a7310 */ /* 0x000e640000201800 */
[----:B0-----:R-:W-:-:S09]  /*18b0*/  FSEL R6, R7, R6, !P0 ;  /* 0x0000000607067208 */ /* 0x001fd20004000000 */
[----:B------:R-:W-:Y:S01]  /*18c0*/  @!P0 FMUL R15, R15, 16777216 ;  /* 0x4b8000000f0f8820 */ /* 0x000fe20000400000 */
[----:B------:R-:W-:Y:S01]  /*18d0*/  FSETP.GT.AND P0, PT, R3, 20, PT ;  /* 0x41a000000300780b */ /* 0x000fe20003f04000 */
[----:B-1----:R-:W-:-:S04]  /*18e0*/  DFMA R10, R10, 0.25, R12 ;  /* 0x3fd000000a0a782b */ /* 0x002fc8000000000c */
[----:B------:R-:W0:Y:S04]  /*18f0*/  MUFU.RCP R15, R15 ;  /* 0x0000000f000f7308 */ /* 0x000e280000001000 */
[----:B------:R-:W-:Y:S02]  /*1900*/  DADD R12, R10, 1 ;  /* 0x3ff000000a0c7429 */ /* 0x000fe40000000000 */
[----:B------:R-:W-:-:S04]  /*1910*/  DFMA R10, -R8, R8, 1 ;  /* 0x3ff00000080a742b */ /* 0x000fc80000000108 */
[----:B------:R-:W1:Y:S04]  /*1920*/  F2F.F32.F64 R19, R12 ;  /* 0x0000000c00137310 */ /* 0x000e680000301000 */
[----:B------:R-:W-:Y:S01]  /*1930*/  DMUL R4, R10, R4 ;  /* 0x000000040a047228 */ /* 0x000fe20000000000 */
[----:B0-----:R-:W-:-:S07]  /*1940*/  FMUL R6, R15, R6 ;  /* 0x000000060f067220 */ /* 0x001fce0000400000 */
[----:B------:R-:W-:Y:S01]  /*1950*/  DFMA R4, R16, -R4, R8 ;  /* 0x800000041004722b */ /* 0x000fe20000000008 */
[----:B------:R-:W-:Y:S02]  /*1960*/  MOV R8, R3 ;  /* 0x0000000300087202 */ /* 0x000fe40000000f00 */
[----:B-1----:R-:W-:-:S03]  /*1970*/  FSETP.GEU.AND P1, PT, |R19|, 1.175494350822287508e-38, PT ;  /* 0x008000001300780b */ /* 0x002fc60003f2e200 */
[----:B------:R0:W1:Y:S10]  /*1980*/  F2F.F32.F64 R14, R4 ;  /* 0x00000004000e7310 */ /* 0x0000740000301000 */
[----:B------:R-:W-:Y:S01]  /*1990*/  @!P1 FMUL R19, R19, 16777216 ;  /* 0x4b80000013139820 */ /* 0x000fe20000400000 */
[----:B------:R-:W-:-:S05]  /*19a0*/  @!P1 FMUL R0, R0, 16777216 ;  /* 0x4b80000000009820 */ /* 0x000fca0000400000 */
[----:B------:R-:W2:Y:S02]  /*19b0*/  MUFU.RCP R19, R19 ;  /* 0x0000001300137308 */ /* 0x000ea40000001000 */
[----:B--2---:R-:W-:-:S04]  /*19c0*/  FMUL R9, R19, R0 ;  /* 0x0000000013097220 */ /* 0x004fc80000400000 */
[----:B------:R-:W-:Y:S01]  /*19d0*/  FFMA R9, R9, R3, R6 ;  /* 0x0000000309097223 */ /* 0x000fe20000000006 */
[----:B01----:R-:W-:Y:S06]  /*19e0*/  @P0 BRA `(.L_x_40) ;  /* 0x0000000000cc0947 */ /* 0x003fec0003800000 */
[----:B------:R-:W-:-:S13]  /*19f0*/  FSETP.GEU.AND P0, PT, R3, -20, PT ;  /* 0xc1a000000300780b */ /* 0x000fda0003f0e000 */
[----:B------:R-:W-:Y:S05]  /*1a00*/  @P0 BRA `(.L_x_41) ;  /* 0x00000000002c0947 */ /* 0x000fea0003800000 */
[----:B------:R-:W-:Y:S02]  /*1a10*/  IMAD.MOV.U32 R0, RZ, RZ, 0x3bbb989d ;  /* 0x3bbb989dff007424 */ /* 0x000fe400078e00ff */
[----:B------:R-:W-:Y:S02]  /*1a20*/  IMAD.MOV.U32 R5, RZ, RZ, 0x437c0000 ;  /* 0x437c0000ff057424 */ /* 0x000fe400078e00ff */
[----:B------:R-:W-:-:S04]  /*1a30*/  FFMA.SAT R0, R3, R0, 0.5 ;  /* 0x3f00000003007423 */ /* 0x000fc80000002000 */
[----:B------:R-:W-:-:S04]  /*1a40*/  FFMA.RM R0, R0, R5, 12582913 ;  /* 0x4b40000100007423 */ /* 0x000fc80000004005 */
[C---:B------:R-:W-:Y:S01]  /*1a50*/  FADD R4, R0.reuse, -12583039 ;  /* 0xcb40007f00047421 */ /* 0x040fe20000000000 */
[----:B------:R-:W-:-:S03]  /*1a60*/  SHF.L.U32 R0, R0, 0x17, RZ ;  /* 0x0000001700007819 */ /* 0x000fc600000006ff */
[----:B------:R-:W-:-:S04]  /*1a70*/  FFMA R4, R3, 1.4426950216293334961, -R4 ;  /* 0x3fb8aa3b03047823 */ /* 0x000fc80000000804 */
[----:B------:R-:W-:-:S04]  /*1a80*/  FFMA R4, R3, 1.925963033500011079e-08, R4 ;  /* 0x32a5706003047823 */ /* 0x000fc80000000004 */
[----:B------:R-:W0:Y:S02]  /*1a90*/  MUFU.EX2 R5, R4 ;  /* 0x0000000400057308 */ /* 0x000e240000000800 */
[----:B0-----:R-:W-:Y:S01]  /*1aa0*/  FMUL R8, R0, R5 ;  /* 0x0000000500087220 */ /* 0x001fe20000400000 */
[----:B------:R-:W-:Y:S06]  /*1ab0*/  BRA `(.L_x_40) ;  /* 0x0000000000987947 */ /* 0x000fec0003800000 */
.L_x_41:
[----:B------:R-:W-:Y:S02]  /*1ac0*/  IMAD.MOV.U32 R0, RZ, RZ, 0x3bbb989d ;  /* 0x3bbb989dff007424 */ /* 0x000fe400078e00ff */
[----:B------:R-:W-:Y:S02]  /*1ad0*/  IMAD.MOV.U32 R5, RZ, RZ, 0x437c0000 ;  /* 0x437c0000ff057424 */ /* 0x000fe400078e00ff */
[----:B------:R-:W-:Y:S01]  /*1ae0*/  FFMA.SAT R0, R3, R0, 0.5 ;  /* 0x3f00000003007423 */ /* 0x000fe20000002000 */
[----:B------:R-:W-:Y:S02]  /*1af0*/  IMAD.MOV.U32 R7, RZ, RZ, 0x3e800000 ;  /* 0x3e800000ff077424 */ /* 0x000fe400078e00ff */
[----:B------:R-:W-:Y:S02]  /*1b00*/  IMAD.MOV.U32 R11, RZ, RZ, 0x3d39bf78 ;  /* 0x3d39bf78ff0b7424 */ /* 0x000fe400078e00ff */
[----:B------:R-:W-:-:S04]  /*1b10*/  FFMA.RM R0, R0, R5, 12582913 ;  /* 0x4b40000100007423 */ /* 0x000fc80000004005 */
[C---:B------:R-:W-:Y:S01]  /*1b20*/  FADD R4, R0.reuse, -12583039 ;  /* 0xcb40007f00047421 */ /* 0x040fe20000000000 */
[----:B------:R-:W-:-:S03]  /*1b30*/  SHF.L.U32 R0, R0, 0x17, RZ ;  /* 0x0000001700007819 */ /* 0x000fc600000006ff */
[----:B------:R-:W-:-:S04]  /*1b40*/  FFMA R4, R3, 1.4426950216293334961, -R4 ;  /* 0x3fb8aa3b03047823 */ /* 0x000fc80000000804 */
[----:B------:R-:W-:-:S04]  /*1b50*/  FFMA R8, R3, 1.925963033500011079e-08, R4 ;  /* 0x32a5706003087823 */ /* 0x000fc80000000004 */
[----:B------:R-:W0:Y:S02]  /*1b60*/  MUFU.EX2 R5, R8 ;  /* 0x0000000800057308 */ /* 0x000e240000000800 */
[----:B0-----:R-:W-:-:S04]  /*1b70*/  FMUL R0, R0, R5 ;  /* 0x0000000500007220 */ /* 0x001fc80000400000 */
[C---:B------:R-:W-:Y:S01]  /*1b80*/  FADD.RZ R4, R0.reuse, 1 ;  /* 0x3f80000000047421 */ /* 0x040fe2000000c000 */
[----:B------:R-:W-:-:S03]  /*1b90*/  ISETP.GE.U32.AND P0, PT, R0, 0x7f800000, PT ;  /* 0x7f8000000000780c */ /* 0x000fc60003f06070 */
[----:B------:R-:W-:Y:S01]  /*1ba0*/  VIADD R4, R4, 0xc0c00000 ;  /* 0xc0c0000004047836 */ /* 0x000fe20000000000 */
[----:B------:R-:W-:-:S04]  /*1bb0*/  ISETP.GT.AND P2, PT, R0, -0x40800000, P0 ;  /* 0xbf8000000000780c */ /* 0x000fc80000744270 */
[----:B------:R-:W-:-:S04]  /*1bc0*/  LOP3.LUT R5, R4, 0xff800000, RZ, 0xc0, !PT ;  /* 0xff80000004057812 */ /* 0x000fc800078ec0ff */
[----:B------:R-:W-:Y:S02]  /*1bd0*/  IADD3 R6, PT, PT, -R5, 0x40800000, RZ ;  /* 0x4080000005067810 */ /* 0x000fe40007ffe1ff */
[-C--:B------:R-:W-:Y:S02]  /*1be0*/  IADD3 R4, PT, PT, R0, -R5.reuse, RZ ;  /* 0x8000000500047210 */ /* 0x080fe40007ffe0ff */
[----:B------:R-:W-:Y:S01]  /*1bf0*/  I2FP.F32.S32 R5, R5 ;  /* 0x0000000500057245 */ /* 0x000fe20000201400 */
[----:B------:R-:W-:Y:S01]  /*1c00*/  FFMA R7, R6, R7, -1 ;  /* 0xbf80000006077423 */ /* 0x000fe20000000007 */
[----:B------:R-:W-:-:S03]  /*1c10*/  @P0 FSETP.NEU.AND P1, PT, R0, RZ, PT ;  /* 0x000000ff0000020b */ /* 0x000fc60003f2d000 */
[----:B------:R-:W-:Y:S01]  /*1c20*/  FADD R4, R4, R7 ;  /* 0x0000000704047221 */ /* 0x000fe20000000000 */
[----:B------:R-:W-:-:S03]  /*1c30*/  FMUL R5, R5, 1.1920928955078125e-07 ;  /* 0x3400000005057820 */ /* 0x000fc60000400000 */
[----:B------:R-:W-:-:S04]  /*1c40*/  FFMA R7, R4, -R11, 0.10546888411045074463 ;  /* 0x3dd8001204077423 */ /* 0x000fc8000000080b */
[----:B------:R-:W-:-:S04]  /*1c50*/  FFMA R7, R4, R7, -0.13229703903198242188 ;  /* 0xbe0778e004077423 */ /* 0x000fc80000000007 */
[----:B------:R-:W-:-:S04]  /*1c60*/  FFMA R7, R4, R7, 0.14491446316242218018 ;  /* 0x3e14647504077423 */ /* 0x000fc80000000007 */
[----:B------:R-:W-:-:S04]  /*1c70*/  FFMA R7, R4, R7, -0.16641564667224884033 ;  /* 0xbe2a68dd04077423 */ /* 0x000fc80000000007 */
[----:B------:R-:W-:-:S04]  /*1c80*/  FFMA R7, R4, R7, 0.19988867640495300293 ;  /* 0x3e4caf9e04077423 */ /* 0x000fc80000000007 */
[----:B------:R-:W-:-:S04]  /*1c90*/  FFMA R7, R4, R7, -0.25000196695327758789 ;  /* 0xbe80004204077423 */ /* 0x000fc80000000007 */
[----:B------:R-:W-:-:S04]  /*1ca0*/  FFMA R7, R4, R7, 0.33333510160446166992 ;  /* 0x3eaaaae604077423 */ /* 0x000fc80000000007 */
[----:B------:R-:W-:-:S04]  /*1cb0*/  FFMA R7, R4, R7, -0.5 ;  /* 0xbf00000004077423 */ /* 0x000fc80000000007 */
[----:B------:R-:W-:-:S04]  /*1cc0*/  FMUL R7, R4, R7 ;  /* 0x0000000704077220 */ /* 0x000fc80000400000 */
[----:B------:R-:W-:Y:S01]  /*1cd0*/  FFMA R4, R4, R7, R4 ;  /* 0x0000000704047223 */ /* 0x000fe20000000004 */
[----:B------:R-:W-:-:S03]  /*1ce0*/  @P0 IMAD.MOV.U32 R7, RZ, RZ, 0x7f800000 ;  /* 0x7f800000ff070424 */ /* 0x000fc600078e00ff */
[----:B------:R-:W-:Y:S01]  /*1cf0*/  FFMA R8, R5, 0.69314718246459960938, R4 ;  /* 0x3f31721805087823 */ /* 0x000fe20000000004 */
[----:B------:R-:W-:-:S05]  /*1d00*/  @P2 FFMA R8, R0, R7, +INF ;  /* 0x7f80000000082423 */ /* 0x000fca0000000007 */
[----:B------:R-:W-:-:S07]  /*1d10*/  @P0 FSEL R8, R8, -RZ, P1 ;  /* 0x800000ff08080208 */ /* 0x000fce0000800000 */
.L_x_40:
[----:B------:R-:W-:Y:S05]  /*1d20*/  BSYNC.RECONVERGENT B0 ;  /* 0x0000000000007941 */ /* 0x000fea0003800200 */
.L_x_39:
[C---:B------:R-:W-:Y:S01]  /*1d30*/  FMUL R0, R8.reuse, -1.4426950216293334961 ;  /* 0xbfb8aa3b08007820 */ /* 0x040fe20000400000 */
[C---:B------:R-:W-:Y:S01]  /*1d40*/  FSETP.GEU.AND P0, PT, |R8|.reuse, 0.40999999642372131348, PT ;  /* 0x3ed1eb850800780b */ /* 0x040fe20003f0e200 */
[C---:B------:R-:W-:Y:S01]  /*1d50*/  FMUL R6, |R8|.reuse, 2.8853900432586669922 ;  /* 0x4038aa3b08067820 */ /* 0x040fe20000400200 */
[----:B------:R-:W-:Y:S02]  /*1d60*/  HFMA2 R11, -RZ, RZ, 0.83837890625, -4044 ;  /* 0x3ab5ebe6ff0b7431 */ /* 0x000fe400000001ff */
[----:B------:R-:W-:Y:S01]  /*1d70*/  IMAD.MOV.U32 R15, RZ, RZ, 0x3c80f082 ;  /* 0x3c80f082ff0f7424 */ /* 0x000fe200078e00ff */
[C---:B------:R-:W-:Y:S01]  /*1d80*/  FSETP.GE.AND P1, PT, |R8|.reuse, 0.60000002384185791016, PT ;  /* 0x3f19999a0800780b */ /* 0x040fe20003f26200 */
[----:B------:R-:W0:Y:S01]  /*1d90*/  FRND R0, R0 ;  /* 0x0000000000007307 */ /* 0x000e220000201000 */
[----:B------:R-:W-:Y:S01]  /*1da0*/  IMAD.MOV.U32 R13, RZ, RZ, 0x3f800000 ;  /* 0x3f800000ff0d7424 */ /* 0x000fe200078e00ff */
[----:B------:R-:W-:Y:S01]  /*1db0*/  FSETP.GE.AND P2, PT, |R8|, 9.010913848876953125, PT ;  /* 0x41102cb40800780b */ /* 0x000fe20003f46200 */
[----:B------:R-:W-:Y:S01]  /*1dc0*/  STL.64 [R1], R16 ;  /* 0x0000001001007387 */ /* 0x000fe20000100a00 */
[----:B------:R-:W1:Y:S03]  /*1dd0*/  LDCU.64 UR4, c[0x4][0x8] ;  /* 0x01000100ff0477ac */ /* 0x000e660008000a00 */
[----:B------:R-:W-:Y:S01]  /*1de0*/  STL.64 [R1+0x20], RZ ;  /* 0x000020ff01007387 */ /* 0x000fe20000100a00 */
[----:B------:R-:W2:Y:S03]  /*1df0*/  MUFU.EX2 R6, R6 ;  /* 0x0000000600067308 */ /* 0x000ea60000000800 */
[----:B------:R-:W-:Y:S01]  /*1e00*/  STL.64 [R1+0x28], RZ ;  /* 0x000028ff01007387 */ /* 0x000fe20000100a00 */
[----:B0-----:R-:W-:Y:S01]  /*1e10*/  FSEL R5, R0, RZ, P0 ;  /* 0x000000ff00057208 */ /* 0x001fe20000000000 */
[----:B------:R-:W-:-:S03]  /*1e20*/  FMUL R0, R8, R8 ;  /* 0x0000000808007220 */ /* 0x000fc60000400000 */
[C---:B------:R-:W-:Y:S01]  /*1e30*/  FSETP.NEU.AND P3, PT, R5.reuse, 128, PT ;  /* 0x430000000500780b */ /* 0x040fe20003f6d000 */
[C---:B------:R-:W-:Y:S01]  /*1e40*/  FFMA R4, R5.reuse, -0.693145751953125, -R8 ;  /* 0xbf31720005047823 */ /* 0x040fe20000000808 */
[----:B------:R-:W-:Y:S02]  /*1e50*/  FFMA R15, R0, R15, -0.052303962409496307373 ;  /* 0xbd563cae000f7423 */ /* 0x000fe4000000000f */
[C---:B------:R-:W-:Y:S01]  /*1e60*/  FSEL R10, R5.reuse, 127, P3 ;  /* 0x42fe0000050a7808 */ /* 0x040fe20001800000 */
[----:B------:R-:W-:Y:S01]  /*1e70*/  FFMA R4, R5, -1.428606765330187045e-06, R4 ;  /* 0xb5bfbe8e05047823 */ /* 0x000fe20000000004 */
[----:B--2---:R-:W-:Y:S01]  /*1e80*/  FADD R12, R6, 1 ;  /* 0x3f800000060c7421 */ /* 0x004fe20000000000 */
[----:B------:R-:W-:Y:S01]  /*1e90*/  FFMA R15, R0, R15, 0.1331529766321182251 ;  /* 0x3e085941000f7423 */ /* 0x000fe2000000000f */
[C---:B------:R-:W-:Y:S01]  /*1ea0*/  FSETP.GEU.AND P0, PT, R10.reuse, -126, PT ;  /* 0xc2fc00000a00780b */ /* 0x040fe20003f0e000 */
[----:B------:R-:W-:Y:S01]  /*1eb0*/  FMUL R7, R10, 0.5 ;  /* 0x3f0000000a077820 */ /* 0x000fe20000400000 */
[----:B------:R-:W-:Y:S01]  /*1ec0*/  FFMA R5, R4, R11, 0.0083824126049876213074 ;  /* 0x3c09566304057423 */ /* 0x000fe2000000000b */
[----:B------:R-:W-:Y:S01]  /*1ed0*/  FFMA R15, R0, R15, -0.33332768082618713379 ;  /* 0xbeaaa9ed000f7423 */ /* 0x000fe2000000000f */
[----:B------:R-:W0:Y:S01]  /*1ee0*/  MUFU.RCP R12, R12 ;  /* 0x0000000c000c7308 */ /* 0x000e220000001000 */
[----:B------:R-:W-:Y:S01]  /*1ef0*/  FSETP.GEU.AND P4, PT, R10, -25, PT ;  /* 0xc1c800000a00780b */ /* 0x000fe20003f8e000 */
[----:B------:R-:W-:Y:S01]  /*1f00*/  FFMA R5, R4, R5, 0.041667830199003219604 ;  /* 0x3d2aabe304057423 */ /* 0x000fe20000000005 */
[----:B------:R-:W-:Y:S01]  /*1f10*/  FSEL R7, R7, R10, !P0 ;  /* 0x0000000a07077208 */ /* 0x000fe20004000000 */
[----:B------:R-:W-:-:S02]  /*1f20*/  FFMA R15, R0, R15, RZ ;  /* 0x0000000f000f7223 */ /* 0x000fc400000000ff */
[C---:B------:R-:W-:Y:S02]  /*1f30*/  FFMA R5, R4.reuse, R5, 0.16666397452354431152 ;  /* 0x3e2aa9f604057423 */ /* 0x040fe40000000005 */
[----:B------:R-:W2:Y:S02]  /*1f40*/  MUFU.EX2 R11, R7 ;  /* 0x00000007000b7308 */ /* 0x000ea40000000800 */
[----:B------:R-:W-:-:S04]  /*1f50*/  FFMA R5, R4, R5, 0.49999994039535522461 ;  /* 0x3efffffe04057423 */ /* 0x000fc80000000005 */
[----:B------:R-:W-:Y:S01]  /*1f60*/  FMUL R5, R4, R5 ;  /* 0x0000000504057220 */ /* 0x000fe20000400000 */
[----:B0-----:R-:W-:-:S03]  /*1f70*/  FFMA R13, R12, -2, R13 ;  /* 0xc00000000c0d7823 */ /* 0x001fc6000000000d */
[----:B------:R-:W-:Y:S02]  /*1f80*/  FFMA R6, R4, R5, R4 ;  /* 0x0000000504067223 */ /* 0x000fe40000000004 */
[----:B------:R-:W0:Y:S01]  /*1f90*/  F2F.F64.F32 R4, R14 ;  /* 0x0000000e00047310 */ /* 0x000e220000201800 */
[----:B------:R-:W-:Y:S01]  /*1fa0*/  FSEL R13, R13, 1, !P2 ;  /* 0x3f8000000d0d7808 */ /* 0x000fe20005000000 */
[----:B--2---:R-:W-:Y:S01]  /*1fb0*/  @!P0 FMUL R11, R11, R11 ;  /* 0x0000000b0b0b8220 */ /* 0x004fe20000400000 */
[----:B------:R-:W-:Y:S02]  /*1fc0*/  FSETP.NEU.AND P0, PT, R8, RZ, PT ;  /* 0x000000ff0800720b */ /* 0x000fe40003f0d000 */
[--C-:B------:R-:W-:Y:S01]  /*1fd0*/  LOP3.LUT R12, R13, 0x80000000, R8.reuse, 0xb8, !PT ;  /* 0x800000000d0c7812 */ /* 0x100fe200078eb808 */
[----:B------:R-:W-:Y:S01]  /*1fe0*/  FADD R7, R11, -1 ;  /* 0xbf8000000b077421 */ /* 0x000fe20000000000 */
[----:B------:R-:W-:-:S03]  /*1ff0*/  @!P1 FFMA R12, R15, R8, R8 ;  /* 0x000000080f0c9223 */ /* 0x000fc60000000008 */
[----:B------:R-:W-:Y:S01]  /*2000*/  FFMA R11, R6, R11, R7 ;  /* 0x0000000b060b7223 */ /* 0x000fe20000000007 */
[----:B------:R-:W-:Y:S01]  /*2010*/  FFMA R0, -R12, R12, 1 ;  /* 0x3f8000000c007423 */ /* 0x000fe2000000010c */
[----:B------:R2:W3:Y:S01]  /*2020*/  F2F.F64.F32 R6, R9 ;  /* 0x0000000900067310 */ /* 0x0004e20000201800 */
[----:B0-----:R1:W-:Y:S01]  /*2030*/  STL.64 [R1+0x8], R4 ;  /* 0x0000080401007387 */ /* 0x0013e20000100a00 */
[----:B------:R-:W-:Y:S01]  /*2040*/  @!P3 FADD R11, R11, R11 ;  /* 0x0000000b0b0bb221 */ /* 0x000fe20000000000 */
[----:B------:R-:W-:-:S04]  /*2050*/  FSETP.GT.AND P3, PT, R10, 128, PT ;  /* 0x430000000a00780b */ /* 0x000fc80003f64000 */
[----:B------:R-:W-:Y:S01]  /*2060*/  FSEL R11, R11, +INF , !P3 ;  /* 0x7f8000000b0b7808 */ /* 0x000fe20005800000 */
[----:B------:R1:W0:Y:S01]  /*2070*/  F2F.F32.F64 R10, |R4| ;  /* 0x40000004000a7310 */ /* 0x0002220000301000 */
[----:B--2---:R-:W-:Y:S02]  /*2080*/  FADD R9, R14, -R9 ;  /* 0x800000090e097221 */ /* 0x004fe40000000000 */
[----:B------:R-:W-:Y:S01]  /*2090*/  FSEL R11, R11, -1, P4 ;  /* 0xbf8000000b0b7808 */ /* 0x000fe20002000000 */
[----:B------:R-:W-:Y:S01]  /*20a0*/  @!P0 FADD R11, -R8, -R8 ;  /* 0x80000008080b8221 */ /* 0x000fe20000000100 */
[----:B---3--:R2:W-:Y:S03]  /*20b0*/  STL.64 [R1+0x10], R6 ;  /* 0x0000100601007387 */ /* 0x0085e60000100a00 */
[----:B------:R-:W-:Y:S01]  /*20c0*/  FMUL R13, R11, R0 ;  /* 0x000000000b0d7220 */ /* 0x000fe20000400000 */
[----:B------:R-:W3:Y:S01]  /*20d0*/  F2F.F64.F32 R8, |R9| ;  /* 0x4000000900087310 */ /* 0x000ee20000201800 */
[----:B------:R-:W-:Y:S01]  /*20e0*/  MOV R0, 0x0 ;  /* 0x0000000000007802 */ /* 0x000fe20000000f00 */
[----:B-1----:R-:W-:-:S02]  /*20f0*/  IMAD.U32 R5, RZ, RZ, UR5 ;  /* 0x00000005ff057e24 */ /* 0x002fc4000f8e00ff */
[----:B------:R-:W-:Y:S01]  /*2100*/  FFMA R3, R13, -R3, R12 ;  /* 0x800000030d037223 */ /* 0x000fe2000000000c */
[----:B------:R-:W-:Y:S01]  /*2110*/  MOV R4, UR4 ;  /* 0x0000000400047c02 */ /* 0x000fe20008000f00 */
[----:B------:R1:W4:Y:S02]  /*2120*/  LDC.64 R22, c[0x4][R0] ;  /* 0x0100000000167b82 */ /* 0x0003240000000a00 */
[----:B------:R-:W-:Y:S01]  /*2130*/  FADD R14, R14, -R3 ;  /* 0x800000030e0e7221 */ /* 0x000fe20000000000 */
[----:B0-----:R-:W0:Y:S01]  /*2140*/  F2F.F64.F32 R10, R10 ;  /* 0x0000000a000a7310 */ /* 0x001e220000201800 */
[----:B--2---:R-:W-:Y:S01]  /*2150*/  IMAD.MOV.U32 R6, RZ, RZ, R18 ;  /* 0x000000ffff067224 */ /* 0x004fe200078e0012 */
[----:B------:R-:W-:Y:S01]  /*2160*/  MOV R7, R2 ;  /* 0x0000000200077202 */ /* 0x000fe20000000f00 */
[----:B---3--:R1:W-:Y:S05]  /*2170*/  STL.64 [R1+0x30], R8 ;  /* 0x0000300801007387 */ /* 0x0083ea0000100a00 */
[----:B------:R-:W2:Y:S01]  /*2180*/  F2F.F64.F32 R12, R3 ;  /* 0x00000003000c7310 */ /* 0x000ea20000201800 */
[----:B0-----:R1:W-:Y:S07]  /*2190*/  STL.64 [R1+0x40], R10 ;  /* 0x0000400a01007387 */ /* 0x0013ee0000100a00 */
[----:B------:R-:W0:Y:S01]  /*21a0*/  F2F.F64.F32 R14, |R14| ;  /* 0x4000000e000e7310 */ /* 0x000e220000201800 */
[----:B--2---:R1:W-:Y:S04]  /*21b0*/  STL.64 [R1+0x18], R12 ;  /* 0x0000180c01007387 */ /* 0x0043e80000100a00 */
[----:B0-----:R1:W-:Y:S02]  /*21c0*/  STL.64 [R1+0x38], R14 ;  /* 0x0000380e01007387 */ /* 0x0013e40000100a00 */
[----:B------:R-:W-:-:S07]  /*21d0*/  LEPC R20, `(.L_x_42) ;  /* 0x000000001014794e */ /* 0x000fce0000000000 */
[----:B-1--4-:R-:W-:Y:S05]  /*21e0*/  CALL.ABS.NOINC R22 ;  /* 0x0000000016007343 */ /* 0x012fea0003c00000 */
.L_x_42:
[----:B------:R-:W-:Y:S01]  /*21f0*/  UMOV UR4, 0x9999999a ;  /* 0x9999999a00047882 */ /* 0x000fe20000000000 */
[----:B------:R-:W-:Y:S02]  /*2200*/  UMOV UR5, 0x3fb99999 ;  /* 0x3fb9999900057882 */ /* 0x000fe40000000000 */
[----:B------:R-:W-:-:S06]  /*2210*/  DADD R16, R16, UR4 ;  /* 0x0000000410107e29 */ /* 0x000fcc0008000000 */
[----:B------:R-:W0:Y:S02]  /*2220*/  F2F.F32.F64 R3, R16 ;  /* 0x0000001000037310 */ /* 0x000e240000301000 */
[----:B0-----:R-:W-:-:S13]  /*2230*/  FSETP.GEU.AND P0, PT, R3, 10, PT ;  /* 0x412000000300780b */ /* 0x001fda0003f0e000 */
[----:B------:R-:W-:Y:S05]  /*2240*/  @!P0 BRA `(.L_x_43) ;  /* 0xffffffdc00888947 */ /* 0x000fea000383ffff */
[----:B------:R-:W-:Y:S05]  /*2250*/  EXIT ;  /* 0x000000000000794d */ /* 0x000fea0003800000 */
        .weak           $__internal_1_$__cuda_sm20_div_rn_f64_full
        .type           $__internal_1_$__cuda_sm20_div_rn_f64_full,@function
        .size           $__internal_1_$__cuda_sm20_div_rn_f64_full,(.L_x_51 - $__internal_1_$__cuda_sm20_div_rn_f64_full)
$__internal_1_$__cuda_sm20_div_rn_f64_full:
[C---:B------:R-:W-:Y:S01]  /*2260*/  FSETP.GEU.AND P0, PT, |R9|.reuse, 1.469367938527859385e-39, PT ;  /* 0x001000000900780b */ /* 0x040fe20003f0e200 */
[----:B------:R-:W-:Y:S01]  /*2270*/  IMAD.MOV.U32 R20, RZ, RZ, 0x1 ;  /* 0x00000001ff147424 */ /* 0x000fe200078e00ff */
[----:B------:R-:W-:Y:S01]  /*2280*/  LOP3.LUT R10, R9, 0x800fffff, RZ, 0xc0, !PT ;  /* 0x800fffff090a7812 */ /* 0x000fe200078ec0ff */
[----:B------:R-:W-:Y:S01]  /*2290*/  BSSY.RECONVERGENT B2, `(.L_x_44) ;  /* 0x0000054000027945 */ /* 0x000fe20003800200 */
[C---:B------:R-:W-:Y:S02]  /*22a0*/  FSETP.GEU.AND P2, PT, |R7|.reuse, 1.469367938527859385e-39, PT ;  /* 0x001000000700780b */ /* 0x040fe40003f4e200 */
[----:B------:R-:W-:Y:S01]  /*22b0*/  LOP3.LUT R11, R10, 0x3ff00000, RZ, 0xfc, !PT ;  /* 0x3ff000000a0b7812 */ /* 0x000fe200078efcff */
[----:B------:R-:W-:Y:S01]  /*22c0*/  IMAD.MOV.U32 R10, RZ, RZ, R8 ;  /* 0x000000ffff0a7224 */ /* 0x000fe200078e0008 */
[----:B------:R-:W-:Y:S02]  /*22d0*/  LOP3.LUT R4, R7, 0x7ff00000, RZ, 0xc0, !PT ;  /* 0x7ff0000007047812 */ /* 0x000fe400078ec0ff */
[----:B------:R-:W-:-:S02]  /*22e0*/  LOP3.LUT R19, R9, 0x7ff00000, RZ, 0xc0, !PT ;  /* 0x7ff0000009137812 */ /* 0x000fc400078ec0ff */
[----:B------:R-:W-:Y:S01]  /*22f0*/  MOV R26, R4 ;  /* 0x00000004001a7202 */ /* 0x000fe20000000f00 */
[----:B------:R-:W-:Y:S01]  /*2300*/  @!P0 DMUL R10, R8, 8.98846567431157953865e+307 ;  /* 0x7fe00000080a8828 */ /* 0x000fe20000000000 */
[----:B------:R-:W-:-:S03]  /*2310*/  ISETP.GE.U32.AND P1, PT, R4, R19, PT ;  /* 0x000000130400720c */ /* 0x000fc60003f26070 */
[----:B------:R-:W-:Y:S01]  /*2320*/  @!P2 LOP3.LUT R5, R9, 0x7ff00000, RZ, 0xc0, !PT ;  /* 0x7ff000000905a812 */ /* 0x000fe200078ec0ff */
[----:B------:R-:W-:Y:S01]  /*2330*/  @!P2 IMAD.MOV.U32 R24, RZ, RZ, RZ ;  /* 0x000000ffff18a224 */ /* 0x000fe200078e00ff */
[----:B------:R-:W0:Y:S02]  /*2340*/  MUFU.RCP64H R21, R11 ;  /* 0x0000000b00157308 */ /* 0x000e240000001800 */
[----:B------:R-:W-:Y:S02]  /*2350*/  @!P2 ISETP.GE.U32.AND P3, PT, R4, R5, PT ;  /* 0x000000050400a20c */ /* 0x000fe40003f66070 */
[----:B------:R-:W-:Y:S02]  /*2360*/  MOV R5, 0x1ca00000 ;  /* 0x1ca0000000057802 */ /* 0x000fe40000000f00 */
[----:B------:R-:W-:Y:S02]  /*2370*/  @!P0 LOP3.LUT R19, R11, 0x7ff00000, RZ, 0xc0, !PT ;  /* 0x7ff000000b138812 */ /* 0x000fe400078ec0ff */
[----:B------:R-:W-:-:S03]  /*2380*/  @!P2 SEL R23, R5, 0x63400000, !P3 ;  /* 0x634000000517a807 */ /* 0x000fc60005800000 */
[----:B------:R-:W-:Y:S01]  /*2390*/  VIADD R27, R19, 0xffffffff ;  /* 0xffffffff131b7836 */ /* 0x000fe20000000000 */
[----:B------:R-:W-:-:S04]  /*23a0*/  @!P2 LOP3.LUT R23, R23, 0x80000000, R7, 0xf8, !PT ;  /* 0x800000001717a812 */ /* 0x000fc800078ef807 */
[----:B------:R-:W-:Y:S01]  /*23b0*/  @!P2 LOP3.LUT R25, R23, 0x100000, RZ, 0xfc, !PT ;  /* 0x001000001719a812 */ /* 0x000fe200078efcff */
[----:B0-----:R-:W-:-:S08]  /*23c0*/  DFMA R14, R20, -R10, 1 ;  /* 0x3ff00000140e742b */ /* 0x001fd0000000080a */
        /* <DEDUP_REMOVED lines=21> */
[----:B------:R-:W-:-:S04]  /*2520*/  SEL R5, R5, 0x63400000, !P0 ;  /* 0x6340000005057807 */ /* 0x000fc80004000000 */
[----:B------:R-:W-:-:S05]  /*2530*/  IADD3 R6, PT, PT, -R5, R6, RZ ;  /* 0x0000000605067210 */ /* 0x000fca0007ffe1ff */
[----:B------:R-:W-:-:S06]  /*2540*/  VIADD R21, R6, 0x7fe00000 ;  /* 0x7fe0000006157836 */ /* 0x000fcc0000000000 */
[----:B------:R-:W-:-:S10]  /*2550*/  DMUL R4, R24, R20 ;  /* 0x0000001418047228 */ /* 0x000fd40000000000 */
[----:B------:R-:W-:-:S13]  /*2560*/  FSETP.GTU.AND P0, PT, |R5|, 1.469367938527859385e-39, PT ;  /* 0x001000000500780b */ /* 0x000fda0003f0c200 */
[----:B------:R-:W-:Y:S05]  /*2570*/  @P0 BRA `(.L_x_46) ;  /* 0x0000000000940947 */ /* 0x000fea0003800000 */
[----:B------:R-:W-:Y:S01]  /*2580*/  DFMA R10, R24, -R10, R14 ;  /* 0x8000000a180a722b */ /* 0x000fe2000000000e */
[----:B------:R-:W-:-:S09]  /*2590*/  MOV R20, RZ ;  /* 0x000000ff00147202 */ /* 0x000fd20000000f00 */
[C---:B------:R-:W-:Y:S02]  /*25a0*/  FSETP.NEU.AND P0, PT, R11.reuse, RZ, PT ;  /* 0x000000ff0b00720b */ /* 0x040fe40003f0d000 */
[----:B------:R-:W-:-:S04]  /*25b0*/  LOP3.LUT R7, R11, 0x80000000, R9, 0x48, !PT ;  /* 0x800000000b077812 */ /* 0x000fc800078e4809 */
[----:B------:R-:W-:-:S07]  /*25c0*/  LOP3.LUT R21, R7, R21, RZ, 0xfc, !PT ;  /* 0x0000001507157212 */ /* 0x000fce00078efcff */
[----:B------:R-:W-:Y:S05]  /*25d0*/  @!P0 BRA `(.L_x_46) ;  /* 0x00000000007c8947 */ /* 0x000fea0003800000 */
[----:B------:R-:W-:Y:S01]  /*25e0*/  IMAD.MOV R9, RZ, RZ, -R6 ;  /* 0x000000ffff097224 */ /* 0x000fe200078e0a06 */
[----:B------:R-:W-:Y:S01]  /*25f0*/  DMUL.RP R20, R24, R20 ;  /* 0x0000001418147228 */ /* 0x000fe20000008000 */
[----:B------:R-:W-:-:S06]  /*2600*/  IMAD.MOV.U32 R8, RZ, RZ, RZ ;  /* 0x000000ffff087224 */ /* 0x000fcc00078e00ff */
[----:B------:R-:W-:-:S03]  /*2610*/  DFMA R8, R4, -R8, R24 ;  /* 0x800000080408722b */ /* 0x000fc60000000018 */
[----:B------:R-:W-:-:S03]  /*2620*/  LOP3.LUT R7, R21, R7, RZ, 0x3c, !PT ;  /* 0x0000000715077212 */ /* 0x000fc600078e3cff */
[----:B------:R-:W-:-:S04]  /*2630*/  IADD3 R8, PT, PT, -R6, -0x43300000, RZ ;  /* 0xbcd0000006087810 */ /* 0x000fc80007ffe1ff */
[----:B------:R-:W-:-:S04]  /*2640*/  FSETP.NEU.AND P0, PT, |R9|, R8, PT ;  /* 0x000000080900720b */ /* 0x000fc80003f0d200 */
[----:B------:R-:W-:Y:S02]  /*2650*/  FSEL R4, R20, R4, !P0 ;  /* 0x0000000414047208 */ /* 0x000fe40004000000 */
[----:B------:R-:W-:Y:S01]  /*2660*/  FSEL R5, R7, R5, !P0 ;  /* 0x0000000507057208 */ /* 0x000fe20004000000 */
[----:B------:R-:W-:Y:S06]  /*2670*/  BRA `(.L_x_46) ;  /* 0x0000000000547947 */ /* 0x000fec0003800000 */
.L_x_45:
[----:B------:R-:W-:-:S14]  /*2680*/  DSETP.NAN.AND P0, PT, R6, R6, PT ;  /* 0x000000060600722a */ /* 0x000fdc0003f08000 */
[----:B------:R-:W-:Y:S05]  /*2690*/  @P0 BRA `(.L_x_47) ;  /* 0x0000000000440947 */ /* 0x000fea0003800000 */
[----:B------:R-:W-:-:S14]  /*26a0*/  DSETP.NAN.AND P0, PT, R8, R8, PT ;  /* 0x000000080800722a */ /* 0x000fdc0003f08000 */
[----:B------:R-:W-:Y:S05]  /*26b0*/  @P0 BRA `(.L_x_48) ;  /* 0x0000000000300947 */ /* 0x000fea0003800000 */
[----:B------:R-:W-:Y:S01]  /*26c0*/  ISETP.NE.AND P0, PT, R26, R19, PT ;  /* 0x000000131a00720c */ /* 0x000fe20003f05270 */
[----:B------:R-:W-:Y:S01]  /*26d0*/  IMAD.MOV.U32 R5, RZ, RZ, -0x80000 ;  /* 0xfff80000ff057424 */ /* 0x000fe200078e00ff */
[----:B------:R-:W-:-:S11]  /*26e0*/  MOV R4, 0x0 ;  /* 0x0000000000047802 */ /* 0x000fd60000000f00 */
[----:B------:R-:W-:Y:S05]  /*26f0*/  @!P0 BRA `(.L_x_46) ;  /* 0x0000000000348947 */ /* 0x000fea0003800000 */
[----:B------:R-:W-:Y:S02]  /*2700*/  ISETP.NE.AND P0, PT, R26, 0x7ff00000, PT ;  /* 0x7ff000001a00780c */ /* 0x000fe40003f05270 */
[----:B------:R-:W-:Y:S02]  /*2710*/  LOP3.LUT R5, R7, 0x80000000, R9, 0x48, !PT ;  /* 0x8000000007057812 */ /* 0x000fe400078e4809 */
[----:B------:R-:W-:-:S13]  /*2720*/  ISETP.EQ.OR P0, PT, R19, RZ, !P0 ;  /* 0x000000ff1300720c */ /* 0x000fda0004702670 */
[----:B------:R-:W-:Y:S01]  /*2730*/  @P0 LOP3.LUT R6, R5, 0x7ff00000, RZ, 0xfc, !PT ;  /* 0x7ff0000005060812 */ /* 0x000fe200078efcff */
[----:B------:R-:W-:Y:S01]  /*2740*/  @!P0 IMAD.MOV.U32 R4, RZ, RZ, RZ ;  /* 0x000000ffff048224 */ /* 0x000fe200078e00ff */
[----:B------:R-:W-:-:S03]  /*2750*/  @P0 MOV R4, RZ ;  /* 0x000000ff00040202 */ /* 0x000fc60000000f00 */
[----:B------:R-:W-:Y:S01]  /*2760*/  @P0 IMAD.MOV.U32 R5, RZ, RZ, R6 ;  /* 0x000000ffff050224 */ /* 0x000fe200078e0006 */
[----:B------:R-:W-:Y:S06]  /*2770*/  BRA `(.L_x_46) ;  /* 0x0000000000147947 */ /* 0x000fec0003800000 */
.L_x_48:
[----:B------:R-:W-:Y:S01]  /*2780*/  LOP3.LUT R5, R9, 0x80000, RZ, 0xfc, !PT ;  /* 0x0008000009057812 */ /* 0x000fe200078efcff */
[----:B------:R-:W-:Y:S01]  /*2790*/  IMAD.MOV.U32 R4, RZ, RZ, R8 ;  /* 0x000000ffff047224 */ /* 0x000fe200078e0008 */
[----:B------:R-:W-:Y:S06]  /*27a0*/  BRA `(.L_x_46) ;  /* 0x0000000000087947 */ /* 0x000fec0003800000 */
.L_x_47:
[----:B------:R-:W-:Y:S02]  /*27b0*/  LOP3.LUT R5, R7, 0x80000, RZ, 0xfc, !PT ;  /* 0x0008000007057812 */ /* 0x000fe400078efcff */
[----:B------:R-:W-:-:S07]  /*27c0*/  MOV R4, R6 ;  /* 0x0000000600047202 */ /* 0x000fce0000000f00 */
.L_x_46:
[----:B------:R-:W-:Y:S05]  /*27d0*/  BSYNC.RECONVERGENT B2 ;  /* 0x0000000000027941 */ /* 0x000fea0003800200 */
.L_x_44:
[----:B------:R-:W-:Y:S01]  /*27e0*/  IMAD.MOV.U32 R6, RZ, RZ, R4 ;  /* 0x000000ffff067224 */ /* 0x000fe200078e0004 */
[----:B------:R-:W-:Y:S01]  /*27f0*/  MOV R4, R0 ;  /* 0x0000000000047202 */ /* 0x000fe20000000f00 */
[----:B------:R-:W-:Y:S02]  /*2800*/  IMAD.MOV.U32 R7, RZ, RZ, R5 ;  /* 0x000000ffff077224 */ /* 0x000fe400078e0005 */
[----:B------:R-:W-:-:S04]  /*2810*/  IMAD.MOV.U32 R5, RZ, RZ, 0x0 ;  /* 0x00000000ff057424 */ /* 0x000fc800078e00ff */
[----:B------:R-:W-:Y:S05]  /*2820*/  RET.REL.NODEC R4 `(_Z4testv) ;  /* 0xffffffd404f47950 */ /* 0x000fea0003c3ffff */
.L_x_49:
        /* <DEDUP_REMOVED lines=13> */
.L_x_51:


//--------------------- .nv.global.init           --------------------------
	.section	.nv.global.init,"aw",@progbits
.nv.global.init:
	.type		$str$1,@object
	.size		$str$1,($str - $str$1)
$str$1:
        /*0000*/ 	.byte	0x5b, 0x78, 0x3d, 0x25, 0x66, 0x5d, 0x20, 0x25, 0x2e, 0x37, 0x65, 0x20, 0x25, 0x2e, 0x37, 0x65
        /*0010*/ 	.byte	0x20, 0x28, 0x65, 0x72, 0x72, 0x3d, 0x25, 0x2e, 0x38, 0x65, 0x29, 0x0a, 0x00
	.type		$str,@object
	.size		$str,(.L_0 - $str)
$str:
        /*001d*/ 	.byte	0x5b, 0x78, 0x3d, 0x25, 0x66, 0x5d, 0x20, 0x25, 0x2e, 0x37, 0x65, 0x20, 0x25, 0x2e, 0x37, 0x65
        /*002d*/ 	.byte	0x20, 0x25, 0x2e, 0x37, 0x65, 0x20, 0x25, 0x2e, 0x37, 0x65, 0x20, 0x28, 0x25, 0x2e, 0x37, 0x65
        /*003d*/ 	.byte	0x2c, 0x20, 0x25, 0x2e, 0x37, 0x65, 0x2c, 0x20, 0x25, 0x2e, 0x37, 0x65, 0x2c, 0x20, 0x25, 0x2e
        /*004d*/ 	.byte	0x37, 0x65, 0x29, 0x0a, 0x00
.L_0:


//--------------------- .nv.shared.reserved.0     --------------------------
	.section	.nv.shared.reserved.0,"aw",@nobits
	.weak		__nv_reservedSMEM_offset_0_alias
	.size		__nv_reservedSMEM_offset_0_alias, 0, 64
	.other		__nv_reservedSMEM_offset_0_alias,@"STO_CUDA_RESERVED_SHARED STV_DEFAULT"
__nv_reservedSMEM_offset_0_alias:
	.zero		0
	.zero		64


//--------------------- .nv.constant0._Z10test_finalv --------------------------
	.section	.nv.constant0._Z10test_finalv,"a",@progbits
	.sectionflags	@""
	.align	4
.nv.constant0._Z10test_finalv:
	.zero		896


//--------------------- .nv.constant0._Z4testv    --------------------------
	.section	.nv.constant0._Z4testv,"a",@progbits
	.sectionflags	@""
	.align	4
.nv.constant0._Z4testv:
	.zero		896


//--------------------- SYMBOLS --------------------------

	.type		.nv.reservedSmem.offset0,@object
	.size		.nv.reservedSmem.offset0,0x4
	.type		vprintf,@function
